	.target	sm_90a

	.elftype	@"ET_EXEC"


//--------------------- .note.nv.tkinfo           --------------------------
	.section	.note.nv.tkinfo,"",@"SHT_NOTE"
	.sectionflags	@"SHF_NOTE_NV_TKINFO"
	.tkinfo
        /*0018*/ 	.word	0x00000002
        /*0030*/ 	.string	""
        /*0030*/ 	.string	"ptxas"
        /*0030*/ 	.string	"Cuda compilation tools, release 13.0, V13.0.88"
        /*0030*/ 	.string	"Build cuda_13.0.r13.0/compiler.36424714_0"
        /*0030*/ 	.string	"-arch sm_90a -m 64 "



//--------------------- .note.nv.cuinfo           --------------------------
	.section	.note.nv.cuinfo,"",@"SHT_NOTE"
	.sectionflags	@"SHF_NOTE_NV_CUINFO"
        /*0018*/ 	.short	0x0002
        /*001a*/ 	.short	0x005a
        /*001c*/ 	.short	0x0082
	.zero		2


//--------------------- .nv.info                  --------------------------
	.section	.nv.info,"",@"SHT_CUDA_INFO"
	.align	4


	//----- nvinfo : EIATTR_REGCOUNT
	.align		4
        /*0000*/ 	.byte	0x04, 0x2f
        /*0002*/ 	.short	(.L_15 - .L_14)
	.align		4
.L_14:
        /*0004*/ 	.word	index@(_ZN7cutlass13device_kernelINS_4gemm6kernel13GemmUniversalIN4cute5tupleIJiiiiEEENS1_10collective13CollectiveMmaINS1_34MainloopSm90TmaGmmaWarpSpecializedILi3ENS5_IJNS4_1CILi2EEENSA_ILi1EEESC_EEENS1_32KernelTmaWarpSpecializedPingpongEEENS5_IJNSA_ILi64EEESG_NSA_ILi128EEEEEENS_6half_tENS5_IJlSC_lEEESJ_SK_NS4_8TiledMMAINS4_8MMA_AtomIJNS4_4SM904GMMA25MMA_64x64x16_F32F16F16_SSILNSO_5MajorE0ELSQ_0ELNSO_7ScaleInE1ELSR_1EEEEEENS4_6LayoutINS5_IJSC_SC_SC_EEENS5_IJNSA_ILi0EEESW_SW_EEEEENS5_IJNS4_10UnderscoreESZ_SZ_EEEEENS4_13SM90_TMA_LOADENS4_14ComposedLayoutINS4_7SwizzleILi3ELi4ELi3EEENS4_18smem_ptr_flag_bitsILi16EEENSU_INS5_IJNSA_ILi8EEESG_EEENS5_IJSG_SC_EEEEEEEvNS4_8identityENS4_23SM90_TMA_LOAD_MULTICASTES1C_vS1D_EENS_8epilogue10collective6detail29Sm90TmaWarpSpecializedAdapterINS1H_15DefaultEpilogueISJ_SK_SK_NS1G_6thread17LinearCombinationISJ_Li1EffLNS1L_9ScaleType4KindE0ELNS_15FloatRoundStyleE2ESJ_EENS1_15EpilogueDefaultEEEEEvvEEEEvNT_6ParamsE)
        /*0008*/ 	.word	0x000000a8


	//----- nvinfo : EIATTR_FRAME_SIZE
	.align		4
.L_15:
        /*000c*/ 	.byte	0x04, 0x11
        /*000e*/ 	.short	(.L_17 - .L_16)
	.align		4
.L_16:
        /*0010*/ 	.word	index@(_ZN7cutlass13device_kernelINS_4gemm6kernel13GemmUniversalIN4cute5tupleIJiiiiEEENS1_10collective13CollectiveMmaINS1_34MainloopSm90TmaGmmaWarpSpecializedILi3ENS5_IJNS4_1CILi2EEENSA_ILi1EEESC_EEENS1_32KernelTmaWarpSpecializedPingpongEEENS5_IJNSA_ILi64EEESG_NSA_ILi128EEEEEENS_6half_tENS5_IJlSC_lEEESJ_SK_NS4_8TiledMMAINS4_8MMA_AtomIJNS4_4SM904GMMA25MMA_64x64x16_F32F16F16_SSILNSO_5MajorE0ELSQ_0ELNSO_7ScaleInE1ELSR_1EEEEEENS4_6LayoutINS5_IJSC_SC_SC_EEENS5_IJNSA_ILi0EEESW_SW_EEEEENS5_IJNS4_10UnderscoreESZ_SZ_EEEEENS4_13SM90_TMA_LOADENS4_14ComposedLayoutINS4_7SwizzleILi3ELi4ELi3EEENS4_18smem_ptr_flag_bitsILi16EEENSU_INS5_IJNSA_ILi8EEESG_EEENS5_IJSG_SC_EEEEEEEvNS4_8identityENS4_23SM90_TMA_LOAD_MULTICASTES1C_vS1D_EENS_8epilogue10collective6detail29Sm90TmaWarpSpecializedAdapterINS1H_15DefaultEpilogueISJ_SK_SK_NS1G_6thread17LinearCombinationISJ_Li1EffLNS1L_9ScaleType4KindE0ELNS_15FloatRoundStyleE2ESJ_EENS1_15EpilogueDefaultEEEEEvvEEEEvNT_6ParamsE)
        /*0014*/ 	.word	0x00000008


	//----- nvinfo : EIATTR_MIN_STACK_SIZE
	.align		4
.L_17:
        /*0018*/ 	.byte	0x04, 0x12
        /*001a*/ 	.short	(.L_19 - .L_18)
	.align		4
.L_18:
        /*001c*/ 	.word	index@(_ZN7cutlass13device_kernelINS_4gemm6kernel13GemmUniversalIN4cute5tupleIJiiiiEEENS1_10collective13CollectiveMmaINS1_34MainloopSm90TmaGmmaWarpSpecializedILi3ENS5_IJNS4_1CILi2EEENSA_ILi1EEESC_EEENS1_32KernelTmaWarpSpecializedPingpongEEENS5_IJNSA_ILi64EEESG_NSA_ILi128EEEEEENS_6half_tENS5_IJlSC_lEEESJ_SK_NS4_8TiledMMAINS4_8MMA_AtomIJNS4_4SM904GMMA25MMA_64x64x16_F32F16F16_SSILNSO_5MajorE0ELSQ_0ELNSO_7ScaleInE1ELSR_1EEEEEENS4_6LayoutINS5_IJSC_SC_SC_EEENS5_IJNSA_ILi0EEESW_SW_EEEEENS5_IJNS4_10UnderscoreESZ_SZ_EEEEENS4_13SM90_TMA_LOADENS4_14ComposedLayoutINS4_7SwizzleILi3ELi4ELi3EEENS4_18smem_ptr_flag_bitsILi16EEENSU_INS5_IJNSA_ILi8EEESG_EEENS5_IJSG_SC_EEEEEEEvNS4_8identityENS4_23SM90_TMA_LOAD_MULTICASTES1C_vS1D_EENS_8epilogue10collective6detail29Sm90TmaWarpSpecializedAdapterINS1H_15DefaultEpilogueISJ_SK_SK_NS1G_6thread17LinearCombinationISJ_Li1EffLNS1L_9ScaleType4KindE0ELNS_15FloatRoundStyleE2ESJ_EENS1_15EpilogueDefaultEEEEEvvEEEEvNT_6ParamsE)
        /*0020*/ 	.word	0x00000008
.L_19:


//--------------------- .nv.compat                --------------------------
	.section	.nv.compat,"",@"SHT_CUDA_COMPAT_INFO"
	.align	4
        /*0000*/ 	.byte	0x02, 0x09, 0x01, 0x00, 0x02, 0x02, 0x04, 0x00, 0x02, 0x05, 0x05, 0x00, 0x03, 0x07, 0x01, 0x01
        /*0010*/ 	.byte	0x02, 0x03, 0x01, 0x00, 0x02, 0x06, 0x01, 0x00, 0x04, 0x0b, 0x08, 0x00, 0x00, 0x00, 0x00, 0x00
        /*0020*/ 	.byte	0x00, 0x00, 0x00, 0x00


//--------------------- .nv.info._ZN7cutlass13device_kernelINS_4gemm6kernel13GemmUniversalIN4cute5tupleIJiiiiEEENS1_10collective13CollectiveMmaINS1_34MainloopSm90TmaGmmaWarpSpecializedILi3ENS5_IJNS4_1CILi2EEENSA_ILi1EEESC_EEENS1_32KernelTmaWarpSpecializedPingpongEEENS5_IJNSA_ILi64EEESG_NSA_ILi128EEEEEENS_6half_tENS5_IJlSC_lEEESJ_SK_NS4_8TiledMMAINS4_8MMA_AtomIJNS4_4SM904GMMA25MMA_64x64x16_F32F16F16_SSILNSO_5MajorE0ELSQ_0ELNSO_7ScaleInE1ELSR_1EEEEEENS4_6LayoutINS5_IJSC_SC_SC_EEENS5_IJNSA_ILi0EEESW_SW_EEEEENS5_IJNS4_10UnderscoreESZ_SZ_EEEEENS4_13SM90_TMA_LOADENS4_14ComposedLayoutINS4_7SwizzleILi3ELi4ELi3EEENS4_18smem_ptr_flag_bitsILi16EEENSU_INS5_IJNSA_ILi8EEESG_EEENS5_IJSG_SC_EEEEEEEvNS4_8identityENS4_23SM90_TMA_LOAD_MULTICASTES1C_vS1D_EENS_8epilogue10collective6detail29Sm90TmaWarpSpecializedAdapterINS1H_15DefaultEpilogueISJ_SK_SK_NS1G_6thread17LinearCombinationISJ_Li1EffLNS1L_9ScaleType4KindE0ELNS_15FloatRoundStyleE2ESJ_EENS1_15EpilogueDefaultEEEEEvvEEEEvNT_6ParamsE --------------------------
	.section	.nv.info._ZN7cutlass13device_kernelINS_4gemm6kernel13GemmUniversalIN4cute5tupleIJiiiiEEENS1_10collective13CollectiveMmaINS1_34MainloopSm90TmaGmmaWarpSpecializedILi3ENS5_IJNS4_1CILi2EEENSA_ILi1EEESC_EEENS1_32KernelTmaWarpSpecializedPingpongEEENS5_IJNSA_ILi64EEESG_NSA_ILi128EEEEEENS_6half_tENS5_IJlSC_lEEESJ_SK_NS4_8TiledMMAINS4_8MMA_AtomIJNS4_4SM904GMMA25MMA_64x64x16_F32F16F16_SSILNSO_5MajorE0ELSQ_0ELNSO_7ScaleInE1ELSR_1EEEEEENS4_6LayoutINS5_IJSC_SC_SC_EEENS5_IJNSA_ILi0EEESW_SW_EEEEENS5_IJNS4_10UnderscoreESZ_SZ_EEEEENS4_13SM90_TMA_LOADENS4_14ComposedLayoutINS4_7SwizzleILi3ELi4ELi3EEENS4_18smem_ptr_flag_bitsILi16EEENSU_INS5_IJNSA_ILi8EEESG_EEENS5_IJSG_SC_EEEEEEEvNS4_8identityENS4_23SM90_TMA_LOAD_MULTICASTES1C_vS1D_EENS_8epilogue10collective6detail29Sm90TmaWarpSpecializedAdapterINS1H_15DefaultEpilogueISJ_SK_SK_NS1G_6thread17LinearCombinationISJ_Li1EffLNS1L_9ScaleType4KindE0ELNS_15FloatRoundStyleE2ESJ_EENS1_15EpilogueDefaultEEEEEvvEEEEvNT_6ParamsE,"",@"SHT_CUDA_INFO"
	.sectionflags	@""
	.align	4


	//----- nvinfo : EIATTR_CUDA_API_VERSION
	.align		4
        /*0000*/ 	.byte	0x04, 0x37
        /*0002*/ 	.short	(.L_21 - .L_20)
.L_20:
        /*0004*/ 	.word	0x00000082


	//----- nvinfo : EIATTR_KPARAM_INFO
	.align		4
.L_21:
        /*0008*/ 	.byte	0x04, 0x17
        /*000a*/ 	.short	(.L_23 - .L_22)
.L_22:
        /*000c*/ 	.word	0x00000000
        /*0010*/ 	.short	0x0000
        /*0012*/ 	.short	0x0070
        /*0014*/ 	.byte	0x00, 0xf0, 0x01, 0x10


	//----- nvinfo : EIATTR_SPARSE_MMA_MASK
	.align		4
.L_23:
        /*0018*/ 	.byte	0x03, 0x50
        /*001a*/ 	.short	0x0000


	//----- nvinfo : EIATTR_MAXREG_COUNT
	.align		4
        /*001c*/ 	.byte	0x03, 0x1b
        /*001e*/ 	.short	0x00a8


	//----- nvinfo : EIATTR_NUM_BARRIERS
	.align		4
        /*0020*/ 	.byte	0x02, 0x4c
        /*0022*/ 	.byte	0x01
	.zero		1


	//----- nvinfo : EIATTR_EXTERNS
	.align		4
        /*0024*/ 	.byte	0x04, 0x0f
        /*0026*/ 	.short	(.L_25 - .L_24)


	//   ....[0]....
	.align		4
.L_24:
        /*0028*/ 	.word	index@(__assertfail)


	//----- nvinfo : EIATTR_ANNOTATIONS
	.align		4
.L_25:
        /*002c*/ 	.byte	0x04, 0x55
        /*002e*/ 	.short	(.L_27 - .L_26)


	//   ....[0]....
.L_26:
        /*0030*/ 	.word	0x00000001
        /*0034*/ 	.byte	0x90, 0x0d, 0x00, 0x00, 0x01, 0x00, 0x00, 0x00, 0x40, 0x14, 0x00, 0x00, 0x01, 0x00, 0x00, 0x00
        /*0044*/ 	.byte	0xc0, 0x48, 0x00, 0x00, 0x01, 0x00, 0x00, 0x00, 0xb0, 0x55, 0x00, 0x00


	//----- nvinfo : EIATTR_MERCURY_ISA_VERSION
	.align		4
.L_27:
        /*0050*/ 	.byte	0x03, 0x5f
        /*0052*/ 	.short	0x0101


	//----- nvinfo : EIATTR_INT_WARP_WIDE_INSTR_OFFSETS
	.align		4
        /*0054*/ 	.byte	0x04, 0x31
        /*0056*/ 	.short	(.L_29 - .L_28)


	//   ....[0]....
.L_28:
        /*0058*/ 	.word	0x000004d0


	//   ....[1]....
        /*005c*/ 	.word	0x000004f0


	//   ....[2]....
        /*0060*/ 	.word	0x00000510


	//   ....[3]....
        /*0064*/ 	.word	0x000005d0


	//   ....[4]....
        /*0068*/ 	.word	0x000005f0


	//   ....[5]....
        /*006c*/ 	.word	0x00000650


	//   ....[6]....
        /*0070*/ 	.word	0x00000760


	//   ....[7]....
        /*0074*/ 	.word	0x00000790


	//   ....[8]....
        /*0078*/ 	.word	0x00002480


	//----- nvinfo : EIATTR_COOP_GROUP_MASK_REGIDS
	.align		4
.L_29:
        /*007c*/ 	.byte	0x04, 0x29
        /*007e*/ 	.short	(.L_31 - .L_30)


	//   ....[0]....
.L_30:
        /*0080*/ 	.word	0xffffffff


	//   ....[1]....
        /*0084*/ 	.word	0xffffffff


	//   ....[2]....
        /*0088*/ 	.word	0xffffffff


	//   ....[3]....
        /*008c*/ 	.word	0xffffffff


	//   ....[4]....
        /*0090*/ 	.word	0xffffffff


	//   ....[5]....
        /*0094*/ 	.word	0xffffffff


	//   ....[6]....
        /*0098*/ 	.word	0xffffffff


	//----- nvinfo : EIATTR_COOP_GROUP_INSTR_OFFSETS
	.align		4
.L_31:
        /*009c*/ 	.byte	0x04, 0x28
        /*009e*/ 	.short	(.L_33 - .L_32)


	//   ....[0]....
.L_32:
        /*00a0*/ 	.word	0x00000070


	//   ....[1]....
        /*00a4*/ 	.word	0x00000080


	//   ....[2]....
        /*00a8*/ 	.word	0x00000140


	//   ....[3]....
        /*00ac*/ 	.word	0x000002b0


	//   ....[4]....
        /*00b0*/ 	.word	0x000002f0


	//   ....[5]....
        /*00b4*/ 	.word	0x00000370


	//   ....[6]....
        /*00b8*/ 	.word	0x00000940


	//----- nvinfo : EIATTR_REG_RECONFIG
	.align		4
.L_33:
        /*00bc*/ 	.byte	0x01, 0x54
	.zero		2


	//----- nvinfo : EIATTR_SYSCALL_OFFSETS
	.align		4
        /*00c0*/ 	.byte	0x04, 0x46
        /*00c2*/ 	.short	(.L_35 - .L_34)


	//   ....[0]....
.L_34:
        /*00c4*/ 	.word	0x00001930


	//----- nvinfo : EIATTR_MBARRIER_INSTR_OFFSETS
	.align		4
.L_35:
        /*00c8*/ 	.byte	0x04, 0x39
        /*00ca*/ 	.short	(.L_37 - .L_36)


	//   ....[0]....
.L_36:
        /*00cc*/ 	.word	0x00000240
        /*00d0*/ 	.word	0x000000ff
        /*00d4*/ 	.word	0x00000000
        /*00d8*/ 	.short	0x0100
        /*00da*/ 	.byte	0x08
	.zero		1


	//   ....[1]....
        /*00dc*/ 	.word	0x00000250
        /*00e0*/ 	.word	0x000000ff
        /*00e4*/ 	.word	0x00000018
        /*00e8*/ 	.short	0x0100
        /*00ea*/ 	.byte	0x08
	.zero		1


	//   ....[2]....
        /*00ec*/ 	.word	0x00000260
        /*00f0*/ 	.word	0x000000ff
        /*00f4*/ 	.word	0x00000008
        /*00f8*/ 	.short	0x0100
        /*00fa*/ 	.byte	0x08
	.zero		1


	//   ....[3]....
        /*00fc*/ 	.word	0x00000270
        /*0100*/ 	.word	0x000000ff
        /*0104*/ 	.word	0x00000020
        /*0108*/ 	.short	0x0100
        /*010a*/ 	.byte	0x08
	.zero		1


	//   ....[4]....
        /*010c*/ 	.word	0x00000280
        /*0110*/ 	.word	0x000000ff
        /*0114*/ 	.word	0x00000010
        /*0118*/ 	.short	0x0100
        /*011a*/ 	.byte	0x08
	.zero		1


	//   ....[5]....
        /*011c*/ 	.word	0x00000290
        /*0120*/ 	.word	0x000000ff
        /*0124*/ 	.word	0x00000028
        /*0128*/ 	.short	0x0100
        /*012a*/ 	.byte	0x08
	.zero		1


	//   ....[6]....
        /*012c*/ 	.word	0x000007e0
        /*0130*/ 	.word	0x000000ff
        /*0134*/ 	.word	0x00000060
        /*0138*/ 	.short	0x0100
        /*013a*/ 	.byte	0x08
	.zero		1


	//   ....[7]....
        /*013c*/ 	.word	0x00000870
        /*0140*/ 	.word	0x000000ff
        /*0144*/ 	.word	0x00000068
        /*0148*/ 	.short	0x0100
        /*014a*/ 	.byte	0x08
	.zero		1


	//   ....[8]....
        /*014c*/ 	.word	0x000008c0
        /*0150*/ 	.word	0x000000ff
        /*0154*/ 	.word	0x00000040
        /*0158*/ 	.short	0x0100
        /*015a*/ 	.byte	0x09
	.zero		1


	//   ....[9]....
        /*015c*/ 	.word	0x000008d0
        /*0160*/ 	.word	0x000000ff
        /*0164*/ 	.word	0x00000048
        /*0168*/ 	.short	0x0100
        /*016a*/ 	.byte	0x09
	.zero		1


	//   ....[10]....
        /*016c*/ 	.word	0x000008e0
        /*0170*/ 	.word	0x000000ff
        /*0174*/ 	.word	0x00000050
        /*0178*/ 	.short	0x0100
        /*017a*/ 	.byte	0x09
	.zero		1


	//   ....[11]....
        /*017c*/ 	.word	0x000008f0
        /*0180*/ 	.word	0x000000ff
        /*0184*/ 	.word	0x00000058
        /*0188*/ 	.short	0x0100
        /*018a*/ 	.byte	0x09
	.zero		1


	//   ....[12]....
        /*018c*/ 	.word	0x000017f0
        /*0190*/ 	.word	0x000000ff
        /*0194*/ 	.word	0xfffffff8
        /*0198*/ 	.short	0x010a
        /*019a*/ 	.byte	0x2b
	.zero		1


	//   ....[13]....
        /*019c*/ 	.word	0x000019b0
        /*01a0*/ 	.word	0x00000003
        /*01a4*/ 	.word	0x00000000
        /*01a8*/ 	.short	0x010a
        /*01aa*/ 	.byte	0x3f
	.zero		1


	//   ....[14]....
        /*01ac*/ 	.word	0x000019f0
        /*01b0*/ 	.word	0x00000003
        /*01b4*/ 	.word	0x00000000
        /*01b8*/ 	.short	0x010a
        /*01ba*/ 	.byte	0x3f
	.zero		1


	//   ....[15]....
        /*01bc*/ 	.word	0x00001eb0
        /*01c0*/ 	.word	0x000000ff
        /*01c4*/ 	.word	0x00000000
        /*01c8*/ 	.short	0x010a
        /*01ca*/ 	.byte	0x04
	.zero		1


	//   ....[16]....
        /*01cc*/ 	.word	0x00001ef0
        /*01d0*/ 	.word	0x000000ff
        /*01d4*/ 	.word	0x00000000
        /*01d8*/ 	.short	0x010a
        /*01da*/ 	.byte	0x04
	.zero		1


	//   ....[17]....
        /*01dc*/ 	.word	0x00002310
        /*01e0*/ 	.word	0x00000005
        /*01e4*/ 	.word	0x00000000
        /*01e8*/ 	.short	0x0101
        /*01ea*/ 	.byte	0x3f
	.zero		1


	//   ....[18]....
        /*01ec*/ 	.word	0x00002420
        /*01f0*/ 	.word	0x00000003
        /*01f4*/ 	.word	0x00000000
        /*01f8*/ 	.short	0x0101
        /*01fa*/ 	.byte	0x30
	.zero		1


	//   ....[19]....
        /*01fc*/ 	.word	0x00002520
        /*0200*/ 	.word	0x00000003
        /*0204*/ 	.word	0x00000000
        /*0208*/ 	.short	0x0101
        /*020a*/ 	.byte	0x3f
	.zero		1


	//   ....[20]....
        /*020c*/ 	.word	0x000025a0
        /*0210*/ 	.word	0x000000ff
        /*0214*/ 	.word	0x00000008
        /*0218*/ 	.short	0x010a
        /*021a*/ 	.byte	0x2b
	.zero		1


	//   ....[21]....
        /*021c*/ 	.word	0x00004900
        /*0220*/ 	.word	0x00000000
        /*0224*/ 	.word	0x00000000
        /*0228*/ 	.short	0x0101
        /*022a*/ 	.byte	0x30
	.zero		1


	//   ....[22]....
        /*022c*/ 	.word	0x00005240
        /*0230*/ 	.word	0x0000000d
        /*0234*/ 	.word	0x00000018
        /*0238*/ 	.short	0x010a
        /*023a*/ 	.byte	0x3f
	.zero		1


	//   ....[23]....
        /*023c*/ 	.word	0x000056e0
        /*0240*/ 	.word	0x00000006
        /*0244*/ 	.word	0x00000068
        /*0248*/ 	.short	0x0101
        /*024a*/ 	.byte	0x3f
	.zero		1


	//   ....[24]....
        /*024c*/ 	.word	0x00005e10
        /*0250*/ 	.word	0x00000007
        /*0254*/ 	.word	0x00000000
        /*0258*/ 	.short	0x010a
        /*025a*/ 	.byte	0x3f
	.zero		1


	//   ....[25]....
        /*025c*/ 	.word	0x00005e90
        /*0260*/ 	.word	0x00000004
        /*0264*/ 	.word	0x00000000
        /*0268*/ 	.short	0x010a
        /*026a*/ 	.byte	0x3f
	.zero		1


	//   ....[26]....
        /*026c*/ 	.word	0x00005f20
        /*0270*/ 	.word	0x00000005
        /*0274*/ 	.word	0x00000000
        /*0278*/ 	.short	0x010a
        /*027a*/ 	.byte	0x3f
	.zero		1


	//   ....[27]....
        /*027c*/ 	.word	0x00005f90
        /*0280*/ 	.word	0x00000003
        /*0284*/ 	.word	0xfffffff8
        /*0288*/ 	.short	0x010a
        /*028a*/ 	.byte	0x3f
	.zero		1


	//   ....[28]....
        /*028c*/ 	.word	0x00005fe0
        /*0290*/ 	.word	0x00000003
        /*0294*/ 	.word	0x00000000
        /*0298*/ 	.short	0x010a
        /*029a*/ 	.byte	0x3f
	.zero		1


	//   ....[29]....
        /*029c*/ 	.word	0x00006040
        /*02a0*/ 	.word	0x00000005
        /*02a4*/ 	.word	0x00000000
        /*02a8*/ 	.short	0x010a
        /*02aa*/ 	.byte	0x3f
	.zero		1


	//   ....[30]....
        /*02ac*/ 	.word	0x000060a0
        /*02b0*/ 	.word	0x00000003
        /*02b4*/ 	.word	0x00000008
        /*02b8*/ 	.short	0x010a
        /*02ba*/ 	.byte	0x3f
	.zero		1


	//   ....[31]....
        /*02bc*/ 	.word	0x00006170
        /*02c0*/ 	.word	0x0000000d
        /*02c4*/ 	.word	0x00000018
        /*02c8*/ 	.short	0x010a
        /*02ca*/ 	.byte	0x3f
	.zero		1


	//   ....[32]....
        /*02cc*/ 	.word	0x00006240
        /*02d0*/ 	.word	0x00000007
        /*02d4*/ 	.word	0x00000000
        /*02d8*/ 	.short	0x010a
        /*02da*/ 	.byte	0x3f
	.zero		1


	//   ....[33]....
        /*02dc*/ 	.word	0x00006290
        /*02e0*/ 	.word	0x00000004
        /*02e4*/ 	.word	0x00000000
        /*02e8*/ 	.short	0x010a
        /*02ea*/ 	.byte	0x3f
	.zero		1


	//----- nvinfo : EIATTR_NUM_MBARRIERS
	.align		4
.L_37:
        /*02ec*/ 	.byte	0x03, 0x38
        /*02ee*/ 	.short	0x000c


	//----- nvinfo : EIATTR_EXIT_INSTR_OFFSETS
	.align		4
        /*02f0*/ 	.byte	0x04, 0x1c
        /*02f2*/ 	.short	(.L_39 - .L_38)


	//   ....[0]....
.L_38:
        /*02f4*/ 	.word	0x000013d0


	//   ....[1]....
        /*02f8*/ 	.word	0x00001430


	//   ....[2]....
        /*02fc*/ 	.word	0x00004f20


	//   ....[3]....
        /*0300*/ 	.word	0x00004f50


	//   ....[4]....
        /*0304*/ 	.word	0x00005f70


	//----- nvinfo : EIATTR_MAX_THREADS
	.align		4
.L_39:
        /*0308*/ 	.byte	0x04, 0x05
        /*030a*/ 	.short	(.L_41 - .L_40)
.L_40:
        /*030c*/ 	.word	0x00000180
        /*0310*/ 	.word	0x00000001
        /*0314*/ 	.word	0x00000001


	//----- nvinfo : EIATTR_CRS_STACK_SIZE
	.align		4
.L_41:
        /*0318*/ 	.byte	0x04, 0x1e
        /*031a*/ 	.short	(.L_43 - .L_42)
.L_42:
        /*031c*/ 	.word	0x00000000


	//----- nvinfo : EIATTR_CBANK_PARAM_SIZE
	.align		4
.L_43:
        /*0320*/ 	.byte	0x03, 0x19
        /*0322*/ 	.short	0x0470


	//----- nvinfo : EIATTR_PARAM_CBANK
	.align		4
        /*0324*/ 	.byte	0x04, 0x0a
        /*0326*/ 	.short	(.L_45 - .L_44)
	.align		4
.L_44:
        /*0328*/ 	.word	index@(.nv.constant0._ZN7cutlass13device_kernelINS_4gemm6kernel13GemmUniversalIN4cute5tupleIJiiiiEEENS1_10collective13CollectiveMmaINS1_34MainloopSm90TmaGmmaWarpSpecializedILi3ENS5_IJNS4_1CILi2EEENSA_ILi1EEESC_EEENS1_32KernelTmaWarpSpecializedPingpongEEENS5_IJNSA_ILi64EEESG_NSA_ILi128EEEEEENS_6half_tENS5_IJlSC_lEEESJ_SK_NS4_8TiledMMAINS4_8MMA_AtomIJNS4_4SM904GMMA25MMA_64x64x16_F32F16F16_SSILNSO_5MajorE0ELSQ_0ELNSO_7ScaleInE1ELSR_1EEEEEENS4_6LayoutINS5_IJSC_SC_SC_EEENS5_IJNSA_ILi0EEESW_SW_EEEEENS5_IJNS4_10UnderscoreESZ_SZ_EEEEENS4_13SM90_TMA_LOADENS4_14ComposedLayoutINS4_7SwizzleILi3ELi4ELi3EEENS4_18smem_ptr_flag_bitsILi16EEENSU_INS5_IJNSA_ILi8EEESG_EEENS5_IJSG_SC_EEEEEEEvNS4_8identityENS4_23SM90_TMA_LOAD_MULTICASTES1C_vS1D_EENS_8epilogue10collective6detail29Sm90TmaWarpSpecializedAdapterINS1H_15DefaultEpilogueISJ_SK_SK_NS1G_6thread17LinearCombinationISJ_Li1EffLNS1L_9ScaleType4KindE0ELNS_15FloatRoundStyleE2ESJ_EENS1_15EpilogueDefaultEEEEEvvEEEEvNT_6ParamsE)
        /*032c*/ 	.short	0x0210
        /*032e*/ 	.short	0x0470


	//----- nvinfo : EIATTR_SW_WAR
	.align		4
.L_45:
        /*0330*/ 	.byte	0x04, 0x36
        /*0332*/ 	.short	(.L_47 - .L_46)
.L_46:
        /*0334*/ 	.word	0x00000008
.L_47:


//--------------------- .nv.callgraph             --------------------------
	.section	.nv.callgraph,"",@"SHT_CUDA_CALLGRAPH"
	.align	4
	.sectionentsize	8
	.align		4
        /*0000*/ 	.word	0x00000000
	.align		4
        /*0004*/ 	.word	0xffffffff
	.align		4
        /*0008*/ 	.word	index@(_ZN7cutlass13device_kernelINS_4gemm6kernel13GemmUniversalIN4cute5tupleIJiiiiEEENS1_10collective13CollectiveMmaINS1_34MainloopSm90TmaGmmaWarpSpecializedILi3ENS5_IJNS4_1CILi2EEENSA_ILi1EEESC_EEENS1_32KernelTmaWarpSpecializedPingpongEEENS5_IJNSA_ILi64EEESG_NSA_ILi128EEEEEENS_6half_tENS5_IJlSC_lEEESJ_SK_NS4_8TiledMMAINS4_8MMA_AtomIJNS4_4SM904GMMA25MMA_64x64x16_F32F16F16_SSILNSO_5MajorE0ELSQ_0ELNSO_7ScaleInE1ELSR_1EEEEEENS4_6LayoutINS5_IJSC_SC_SC_EEENS5_IJNSA_ILi0EEESW_SW_EEEEENS5_IJNS4_10UnderscoreESZ_SZ_EEEEENS4_13SM90_TMA_LOADENS4_14ComposedLayoutINS4_7SwizzleILi3ELi4ELi3EEENS4_18smem_ptr_flag_bitsILi16EEENSU_INS5_IJNSA_ILi8EEESG_EEENS5_IJSG_SC_EEEEEEEvNS4_8identityENS4_23SM90_TMA_LOAD_MULTICASTES1C_vS1D_EENS_8epilogue10collective6detail29Sm90TmaWarpSpecializedAdapterINS1H_15DefaultEpilogueISJ_SK_SK_NS1G_6thread17LinearCombinationISJ_Li1EffLNS1L_9ScaleType4KindE0ELNS_15FloatRoundStyleE2ESJ_EENS1_15EpilogueDefaultEEEEEvvEEEEvNT_6ParamsE)
	.align		4
        /*000c*/ 	.word	index@(__assertfail)
	.align		4
        /*0010*/ 	.word	0x00000000
	.align		4
        /*0014*/ 	.word	0xfffffffe
	.align		4
        /*0018*/ 	.word	0x00000000
	.align		4
        /*001c*/ 	.word	0xfffffffd
	.align		4
        /*0020*/ 	.word	0x00000000
	.align		4
        /*0024*/ 	.word	0xfffffffc


//--------------------- .nv.constant4             --------------------------
	.section	.nv.constant4,"a",@progbits
	.align	8
	.align		8
.nv.constant4:
        /*0000*/ 	.dword	__assertfail
	.align		8
        /*0008*/ 	.dword	__unnamed_1
	.align		8
        /*0010*/ 	.dword	_ZN39_INTERNAL_9ac86e4d_4_k_cu_71f6dd98_36554cuda3std3__45__cpo5beginE
	.align		8
        /*0018*/ 	.dword	_ZN39_INTERNAL_9ac86e4d_4_k_cu_71f6dd98_36554cuda3std3__45__cpo3endE
	.align		8
        /*0020*/ 	.dword	_ZN39_INTERNAL_9ac86e4d_4_k_cu_71f6dd98_36554cuda3std3__45__cpo6cbeginE
	.align		8
        /*0028*/ 	.dword	_ZN39_INTERNAL_9ac86e4d_4_k_cu_71f6dd98_36554cuda3std3__45__cpo4cendE
	.align		8
        /*0030*/ 	.dword	_ZN39_INTERNAL_9ac86e4d_4_k_cu_71f6dd98_36554cuda3std3__441_GLOBAL__N__9ac86e4d_4_k_cu_71f6dd98_36556ignoreE
	.align		8
        /*0038*/ 	.dword	_ZN39_INTERNAL_9ac86e4d_4_k_cu_71f6dd98_36554cuda3std3__419piecewise_constructE
	.align		8
        /*0040*/ 	.dword	_ZN39_INTERNAL_9ac86e4d_4_k_cu_71f6dd98_36554cuda3std3__48in_placeE
	.align		8
        /*0048*/ 	.dword	_ZN39_INTERNAL_9ac86e4d_4_k_cu_71f6dd98_36554cuda3std6ranges3__45__cpo4swapE
	.align		8
        /*0050*/ 	.dword	_ZN39_INTERNAL_9ac86e4d_4_k_cu_71f6dd98_36554cuda3std6ranges3__45__cpo9iter_moveE
	.align		8
        /*0058*/ 	.dword	_ZN39_INTERNAL_9ac86e4d_4_k_cu_71f6dd98_36554cute7productE
	.align		8
        /*0060*/ 	.dword	_ZN39_INTERNAL_9ac86e4d_4_k_cu_71f6dd98_36554cute1_E
	.align		8
        /*0068*/ 	.dword	$str$22
	.align		8
        /*0070*/ 	.dword	$str$23


//--------------------- .text._ZN7cutlass13device_kernelINS_4gemm6kernel13GemmUniversalIN4cute5tupleIJiiiiEEENS1_10collective13CollectiveMmaINS1_34MainloopSm90TmaGmmaWarpSpecializedILi3ENS5_IJNS4_1CILi2EEENSA_ILi1EEESC_EEENS1_32KernelTmaWarpSpecializedPingpongEEENS5_IJNSA_ILi64EEESG_NSA_ILi128EEEEEENS_6half_tENS5_IJlSC_lEEESJ_SK_NS4_8TiledMMAINS4_8MMA_AtomIJNS4_4SM904GMMA25MMA_64x64x16_F32F16F16_SSILNSO_5MajorE0ELSQ_0ELNSO_7ScaleInE1ELSR_1EEEEEENS4_6LayoutINS5_IJSC_SC_SC_EEENS5_IJNSA_ILi0EEESW_SW_EEEEENS5_IJNS4_10UnderscoreESZ_SZ_EEEEENS4_13SM90_TMA_LOADENS4_14ComposedLayoutINS4_7SwizzleILi3ELi4ELi3EEENS4_18smem_ptr_flag_bitsILi16EEENSU_INS5_IJNSA_ILi8EEESG_EEENS5_IJSG_SC_EEEEEEEvNS4_8identityENS4_23SM90_TMA_LOAD_MULTICASTES1C_vS1D_EENS_8epilogue10collective6detail29Sm90TmaWarpSpecializedAdapterINS1H_15DefaultEpilogueISJ_SK_SK_NS1G_6thread17LinearCombinationISJ_Li1EffLNS1L_9ScaleType4KindE0ELNS_15FloatRoundStyleE2ESJ_EENS1_15EpilogueDefaultEEEEEvvEEEEvNT_6ParamsE --------------------------
	.section	.text._ZN7cutlass13device_kernelINS_4gemm6kernel13GemmUniversalIN4cute5tupleIJiiiiEEENS1_10collective13CollectiveMmaINS1_34MainloopSm90TmaGmmaWarpSpecializedILi3ENS5_IJNS4_1CILi2EEENSA_ILi1EEESC_EEENS1_32KernelTmaWarpSpecializedPingpongEEENS5_IJNSA_ILi64EEESG_NSA_ILi128EEEEEENS_6half_tENS5_IJlSC_lEEESJ_SK_NS4_8TiledMMAINS4_8MMA_AtomIJNS4_4SM904GMMA25MMA_64x64x16_F32F16F16_SSILNSO_5MajorE0ELSQ_0ELNSO_7ScaleInE1ELSR_1EEEEEENS4_6LayoutINS5_IJSC_SC_SC_EEENS5_IJNSA_ILi0EEESW_SW_EEEEENS5_IJNS4_10UnderscoreESZ_SZ_EEEEENS4_13SM90_TMA_LOADENS4_14ComposedLayoutINS4_7SwizzleILi3ELi4ELi3EEENS4_18smem_ptr_flag_bitsILi16EEENSU_INS5_IJNSA_ILi8EEESG_EEENS5_IJSG_SC_EEEEEEEvNS4_8identityENS4_23SM90_TMA_LOAD_MULTICASTES1C_vS1D_EENS_8epilogue10collective6detail29Sm90TmaWarpSpecializedAdapterINS1H_15DefaultEpilogueISJ_SK_SK_NS1G_6thread17LinearCombinationISJ_Li1EffLNS1L_9ScaleType4KindE0ELNS_15FloatRoundStyleE2ESJ_EENS1_15EpilogueDefaultEEEEEvvEEEEvNT_6ParamsE,"ax",@progbits
	.align	128
.text._ZN7cutlass13device_kernelINS_4gemm6kernel13GemmUniversalIN4cute5tupleIJiiiiEEENS1_10collective13CollectiveMmaINS1_34MainloopSm90TmaGmmaWarpSpecializedILi3ENS5_IJNS4_1CILi2EEENSA_ILi1EEESC_EEENS1_32KernelTmaWarpSpecializedPingpongEEENS5_IJNSA_ILi64EEESG_NSA_ILi128EEEEEENS_6half_tENS5_IJlSC_lEEESJ_SK_NS4_8TiledMMAINS4_8MMA_AtomIJNS4_4SM904GMMA25MMA_64x64x16_F32F16F16_SSILNSO_5MajorE0ELSQ_0ELNSO_7ScaleInE1ELSR_1EEEEEENS4_6LayoutINS5_IJSC_SC_SC_EEENS5_IJNSA_ILi0EEESW_SW_EEEEENS5_IJNS4_10UnderscoreESZ_SZ_EEEEENS4_13SM90_TMA_LOADENS4_14ComposedLayoutINS4_7SwizzleILi3ELi4ELi3EEENS4_18smem_ptr_flag_bitsILi16EEENSU_INS5_IJNSA_ILi8EEESG_EEENS5_IJSG_SC_EEEEEEEvNS4_8identityENS4_23SM90_TMA_LOAD_MULTICASTES1C_vS1D_EENS_8epilogue10collective6detail29Sm90TmaWarpSpecializedAdapterINS1H_15DefaultEpilogueISJ_SK_SK_NS1G_6thread17LinearCombinationISJ_Li1EffLNS1L_9ScaleType4KindE0ELNS_15FloatRoundStyleE2ESJ_EENS1_15EpilogueDefaultEEEEEvvEEEEvNT_6ParamsE:
        .type           _ZN7cutlass13device_kernelINS_4gemm6kernel13GemmUniversalIN4cute5tupleIJiiiiEEENS1_10collective13CollectiveMmaINS1_34MainloopSm90TmaGmmaWarpSpecializedILi3ENS5_IJNS4_1CILi2EEENSA_ILi1EEESC_EEENS1_32KernelTmaWarpSpecializedPingpongEEENS5_IJNSA_ILi64EEESG_NSA_ILi128EEEEEENS_6half_tENS5_IJlSC_lEEESJ_SK_NS4_8TiledMMAINS4_8MMA_AtomIJNS4_4SM904GMMA25MMA_64x64x16_F32F16F16_SSILNSO_5MajorE0ELSQ_0ELNSO_7ScaleInE1ELSR_1EEEEEENS4_6LayoutINS5_IJSC_SC_SC_EEENS5_IJNSA_ILi0EEESW_SW_EEEEENS5_IJNS4_10UnderscoreESZ_SZ_EEEEENS4_13SM90_TMA_LOADENS4_14ComposedLayoutINS4_7SwizzleILi3ELi4ELi3EEENS4_18smem_ptr_flag_bitsILi16EEENSU_INS5_IJNSA_ILi8EEESG_EEENS5_IJSG_SC_EEEEEEEvNS4_8identityENS4_23SM90_TMA_LOAD_MULTICASTES1C_vS1D_EENS_8epilogue10collective6detail29Sm90TmaWarpSpecializedAdapterINS1H_15DefaultEpilogueISJ_SK_SK_NS1G_6thread17LinearCombinationISJ_Li1EffLNS1L_9ScaleType4KindE0ELNS_15FloatRoundStyleE2ESJ_EENS1_15EpilogueDefaultEEEEEvvEEEEvNT_6ParamsE,@function
        .size           _ZN7cutlass13device_kernelINS_4gemm6kernel13GemmUniversalIN4cute5tupleIJiiiiEEENS1_10collective13CollectiveMmaINS1_34MainloopSm90TmaGmmaWarpSpecializedILi3ENS5_IJNS4_1CILi2EEENSA_ILi1EEESC_EEENS1_32KernelTmaWarpSpecializedPingpongEEENS5_IJNSA_ILi64EEESG_NSA_ILi128EEEEEENS_6half_tENS5_IJlSC_lEEESJ_SK_NS4_8TiledMMAINS4_8MMA_AtomIJNS4_4SM904GMMA25MMA_64x64x16_F32F16F16_SSILNSO_5MajorE0ELSQ_0ELNSO_7ScaleInE1ELSR_1EEEEEENS4_6LayoutINS5_IJSC_SC_SC_EEENS5_IJNSA_ILi0EEESW_SW_EEEEENS5_IJNS4_10UnderscoreESZ_SZ_EEEEENS4_13SM90_TMA_LOADENS4_14ComposedLayoutINS4_7SwizzleILi3ELi4ELi3EEENS4_18smem_ptr_flag_bitsILi16EEENSU_INS5_IJNSA_ILi8EEESG_EEENS5_IJSG_SC_EEEEEEEvNS4_8identityENS4_23SM90_TMA_LOAD_MULTICASTES1C_vS1D_EENS_8epilogue10collective6detail29Sm90TmaWarpSpecializedAdapterINS1H_15DefaultEpilogueISJ_SK_SK_NS1G_6thread17LinearCombinationISJ_Li1EffLNS1L_9ScaleType4KindE0ELNS_15FloatRoundStyleE2ESJ_EENS1_15EpilogueDefaultEEEEEvvEEEEvNT_6ParamsE,(.L_x_135 - _ZN7cutlass13device_kernelINS_4gemm6kernel13GemmUniversalIN4cute5tupleIJiiiiEEENS1_10collective13CollectiveMmaINS1_34MainloopSm90TmaGmmaWarpSpecializedILi3ENS5_IJNS4_1CILi2EEENSA_ILi1EEESC_EEENS1_32KernelTmaWarpSpecializedPingpongEEENS5_IJNSA_ILi64EEESG_NSA_ILi128EEEEEENS_6half_tENS5_IJlSC_lEEESJ_SK_NS4_8TiledMMAINS4_8MMA_AtomIJNS4_4SM904GMMA25MMA_64x64x16_F32F16F16_SSILNSO_5MajorE0ELSQ_0ELNSO_7ScaleInE1ELSR_1EEEEEENS4_6LayoutINS5_IJSC_SC_SC_EEENS5_IJNSA_ILi0EEESW_SW_EEEEENS5_IJNS4_10UnderscoreESZ_SZ_EEEEENS4_13SM90_TMA_LOADENS4_14ComposedLayoutINS4_7SwizzleILi3ELi4ELi3EEENS4_18smem_ptr_flag_bitsILi16EEENSU_INS5_IJNSA_ILi8EEESG_EEENS5_IJSG_SC_EEEEEEEvNS4_8identityENS4_23SM90_TMA_LOAD_MULTICASTES1C_vS1D_EENS_8epilogue10collective6detail29Sm90TmaWarpSpecializedAdapterINS1H_15DefaultEpilogueISJ_SK_SK_NS1G_6thread17LinearCombinationISJ_Li1EffLNS1L_9ScaleType4KindE0ELNS_15FloatRoundStyleE2ESJ_EENS1_15EpilogueDefaultEEEEEvvEEEEvNT_6ParamsE)
        .other          _ZN7cutlass13device_kernelINS_4gemm6kernel13GemmUniversalIN4cute5tupleIJiiiiEEENS1_10collective13CollectiveMmaINS1_34MainloopSm90TmaGmmaWarpSpecializedILi3ENS5_IJNS4_1CILi2EEENSA_ILi1EEESC_EEENS1_32KernelTmaWarpSpecializedPingpongEEENS5_IJNSA_ILi64EEESG_NSA_ILi128EEEEEENS_6half_tENS5_IJlSC_lEEESJ_SK_NS4_8TiledMMAINS4_8MMA_AtomIJNS4_4SM904GMMA25MMA_64x64x16_F32F16F16_SSILNSO_5MajorE0ELSQ_0ELNSO_7ScaleInE1ELSR_1EEEEEENS4_6LayoutINS5_IJSC_SC_SC_EEENS5_IJNSA_ILi0EEESW_SW_EEEEENS5_IJNS4_10UnderscoreESZ_SZ_EEEEENS4_13SM90_TMA_LOADENS4_14ComposedLayoutINS4_7SwizzleILi3ELi4ELi3EEENS4_18smem_ptr_flag_bitsILi16EEENSU_INS5_IJNSA_ILi8EEESG_EEENS5_IJSG_SC_EEEEEEEvNS4_8identityENS4_23SM90_TMA_LOAD_MULTICASTES1C_vS1D_EENS_8epilogue10collective6detail29Sm90TmaWarpSpecializedAdapterINS1H_15DefaultEpilogueISJ_SK_SK_NS1G_6thread17LinearCombinationISJ_Li1EffLNS1L_9ScaleType4KindE0ELNS_15FloatRoundStyleE2ESJ_EENS1_15EpilogueDefaultEEEEEvvEEEEvNT_6ParamsE,@"STO_CUDA_ENTRY STV_DEFAULT"
_ZN7cutlass13device_kernelINS_4gemm6kernel13GemmUniversalIN4cute5tupleIJiiiiEEENS1_10collective13CollectiveMmaINS1_34MainloopSm90TmaGmmaWarpSpecializedILi3ENS5_IJNS4_1CILi2EEENSA_ILi1EEESC_EEENS1_32KernelTmaWarpSpecializedPingpongEEENS5_IJNSA_ILi64EEESG_NSA_ILi128EEEEEENS_6half_tENS5_IJlSC_lEEESJ_SK_NS4_8TiledMMAINS4_8MMA_AtomIJNS4_4SM904GMMA25MMA_64x64x16_F32F16F16_SSILNSO_5MajorE0ELSQ_0ELNSO_7ScaleInE1ELSR_1EEEEEENS4_6LayoutINS5_IJSC_SC_SC_EEENS5_IJNSA_ILi0EEESW_SW_EEEEENS5_IJNS4_10UnderscoreESZ_SZ_EEEEENS4_13SM90_TMA_LOADENS4_14ComposedLayoutINS4_7SwizzleILi3ELi4ELi3EEENS4_18smem_ptr_flag_bitsILi16EEENSU_INS5_IJNSA_ILi8EEESG_EEENS5_IJSG_SC_EEEEEEEvNS4_8identityENS4_23SM90_TMA_LOAD_MULTICASTES1C_vS1D_EENS_8epilogue10collective6detail29Sm90TmaWarpSpecializedAdapterINS1H_15DefaultEpilogueISJ_SK_SK_NS1G_6thread17LinearCombinationISJ_Li1EffLNS1L_9ScaleType4KindE0ELNS_15FloatRoundStyleE2ESJ_EENS1_15EpilogueDefaultEEEEEvvEEEEvNT_6ParamsE:
[----:B------:R-:W0:Y:S02]  /*0000*/  LDC R1, c[0x0][0x28] ;  /* 0x00000a00ff017b82 */ /* 0x000e240000000800 */
[----:B0-----:R-:W-:Y:S01]  /*0010*/  VIADD R1, R1, 0xfffffff8 ;  /* 0xfffffff801017836 */ /* 0x001fe20000000000 */
[----:B------:R-:W0:Y:S01]  /*0020*/  S2R R4, SR_TID.X ;  /* 0x0000000000047919 */ /* 0x000e220000002100 */
[----:B------:R-:W-:Y:S01]  /*0030*/  ELECT P0, URZ, PT ;  /* 0x00000000003f782f */ /* 0x000fe20003800000 */
[----:B------:R-:W-:Y:S01]  /*0040*/  BSSY B0, `(.L_x_0) ;  /* 0x000000f000007945 */ /* 0x000fe20003800000 */
[--C-:B0-----:R-:W-:Y:S02]  /*0050*/  SHF.R.U32.HI R0, RZ, 0x5, R4.reuse ;  /* 0x00000005ff007819 */ /* 0x101fe40000011604 */
[----:B------:R-:W-:-:S03]  /*0060*/  SHF.R.U32.HI R7, RZ, 0x7, R4 ;  /* 0x00000007ff077819 */ /* 0x000fc60000011604 */
[----:B------:R-:W0:Y:S04]  /*0070*/  SHFL.IDX PT, R2, R0, RZ, 0x1f ;  /* 0x00001fff00027589 */ /* 0x000e2800000e0000 */
[----:B------:R1:W2:Y:S01]  /*0080*/  SHFL.IDX PT, R10, R7, RZ, 0x1f ;  /* 0x00001fff070a7589 */ /* 0x0002a200000e0000 */
[----:B0-----:R-:W-:-:S13]  /*0090*/  ISETP.NE.OR P0, PT, R2, RZ, !P0 ;  /* 0x000000ff0200720c */ /* 0x001fda0004705670 */
[----:B-12---:R-:W-:Y:S05]  /*00a0*/  @P0 BRA `(.L_x_1) ;  /* 0x0000000000200947 */ /* 0x006fea0003800000 */
[----:B------:R-:W-:Y:S02]  /*00b0*/  ULDC.64 UR4, c[0x0][0x198] ;  /* 0x0000660000047ab9 */ /* 0x000fe40000000a00 */
[----:B------:R-:W-:Y:S02]  /*00c0*/  UIADD3 UR6, UP0, UR4, 0xf0, URZ ;  /* 0x000000f004067890 */ /* 0x000fe4000ff1e03f */
[----:B------:R-:W-:Y:S02]  /*00d0*/  UIADD3 UR4, UP1, UR4, 0x1f0, URZ ;  /* 0x000001f004047890 */ /* 0x000fe4000ff3e03f */
[----:B------:R-:W-:Y:S02]  /*00e0*/  UIADD3.X UR7, URZ, UR5, URZ, UP0, !UPT ;  /* 0x000000053f077290 */ /* 0x000fe400087fe43f */
[----:B------:R-:W-:-:S07]  /*00f0*/  UIADD3.X UR5, URZ, UR5, URZ, UP1, !UPT ;  /* 0x000000053f057290 */ /* 0x000fce0008ffe43f */
[----:B------:R0:W-:Y:S02]  /*0100*/  UTMACCTL.PF [UR6] ;  /* 0x00000000060079b9 */ /* 0x0001e40008040000 */
[----:B------:R0:W-:Y:S02]  /*0110*/  UTMACCTL.PF [UR4] ;  /* 0x00000000040079b9 */ /* 0x0001e40008040000 */
[----:B0-----:R-:W-:Y:S01]  /*0120*/  NOP ;  /* 0x0000000000007918 */ /* 0x001fe20000000000 */
.L_x_1:
[----:B------:R-:W-:Y:S05]  /*0130*/  BSYNC B0 ;  /* 0x0000000000007941 */ /* 0x000fea0003800000 */
.L_x_0:
[----:B------:R-:W0:Y:S02]  /*0140*/  SHFL.IDX PT, R9, R0, RZ, 0x1f ;  /* 0x00001fff00097589 */ /* 0x000e2400000e0000 */
[----:B0-----:R-:W-:-:S13]  /*0150*/  ISETP.NE.AND P0, PT, R9, RZ, PT ;  /* 0x000000ff0900720c */ /* 0x001fda0003f05270 */
[----:B------:R-:W-:Y:S05]  /*0160*/  @P0 BRA `(.L_x_2) ;  /* 0x0000000000500947 */ /* 0x000fea0003800000 */
[----:B------:R-:W0:Y:S01]  /*0170*/  S2UR UR8, SR_CgaCtaId ;  /* 0x00000000000879c3 */ /* 0x000e220000008800 */
[----:B------:R-:W-:Y:S01]  /*0180*/  UMOV UR4, 0x400 ;  /* 0x0000040000047882 */ /* 0x000fe20000000000 */
[----:B------:R-:W-:Y:S01]  /*0190*/  UMOV UR5, 0x1 ;  /* 0x0000000100057882 */ /* 0x000fe20000000000 */
[----:B------:R-:W-:Y:S01]  /*01a0*/  UMOV UR6, 0x2 ;  /* 0x0000000200067882 */ /* 0x000fe20000000000 */
[----:B------:R-:W-:Y:S01]  /*01b0*/  ELECT P0, URZ, PT ;  /* 0x00000000003f782f */ /* 0x000fe20003800000 */
[----:B------:R-:W-:-:S04]  /*01c0*/  UIADD3 UR6, -UR6, 0x100000, URZ ;  /* 0x0010000006067890 */ /* 0x000fc8000fffe13f */
[----:B------:R-:W-:Y:S02]  /*01d0*/  USHF.L.U32 UR7, UR6, 0xb, URZ ;  /* 0x0000000b06077899 */ /* 0x000fe4000800063f */
[----:B------:R-:W-:Y:S02]  /*01e0*/  USHF.L.U32 UR6, UR6, 0x1, URZ ;  /* 0x0000000106067899 */ /* 0x000fe4000800063f */
[----:B0-----:R-:W-:Y:S02]  /*01f0*/  ULEA UR8, UR8, UR4, 0x18 ;  /* 0x0000000408087291 */ /* 0x001fe4000f8ec03f */
[----:B------:R-:W-:-:S04]  /*0200*/  UIADD3 UR4, -UR5, 0x100000, URZ ;  /* 0x0010000005047890 */ /* 0x000fc8000fffe13f */
[----:B------:R-:W-:Y:S02]  /*0210*/  USHF.L.U32 UR5, UR4, 0xb, URZ ;  /* 0x0000000b04057899 */ /* 0x000fe4000800063f */
[----:B------:R-:W-:Y:S01]  /*0220*/  USHF.L.U32 UR4, UR4, 0x1, URZ ;  /* 0x0000000104047899 */ /* 0x000fe2000800063f */
[----:B------:R-:W0:Y:S11]  /*0230*/  FENCE.VIEW.ASYNC.S ;  /* 0x00000000000073c6 */ /* 0x000e360000000000 */
[----:B0-----:R0:W1:Y:S01]  /*0240*/  SYNCS.EXCH.64 URZ, [UR8], UR4 ;  /* 0x00000004083f75b2 */ /* 0x0010620008000100 */
[----:B------:R0:W2:Y:S01]  /*0250*/  SYNCS.EXCH.64 URZ, [UR8+0x18], UR6 ;  /* 0x00001806083f75b2 */ /* 0x0000a20008000100 */
[----:B------:R0:W3:Y:S01]  /*0260*/  SYNCS.EXCH.64 URZ, [UR8+0x8], UR4 ;  /* 0x00000804083f75b2 */ /* 0x0000e20008000100 */
[----:B------:R0:W4:Y:S01]  /*0270*/  SYNCS.EXCH.64 URZ, [UR8+0x20], UR6 ;  /* 0x00002006083f75b2 */ /* 0x0001220008000100 */
[----:B------:R0:W0:Y:S01]  /*0280*/  SYNCS.EXCH.64 URZ, [UR8+0x10], UR4 ;  /* 0x00001004083f75b2 */ /* 0x0000220008000100 */
[----:B------:R0:W0:Y:S01]  /*0290*/  SYNCS.EXCH.64 URZ, [UR8+0x28], UR6 ;  /* 0x00002806083f75b2 */ /* 0x0000220008000100 */
[----:B------:R-:W-:Y:S01]  /*02a0*/  NOP ;  /* 0x0000000000007918 */ /* 0x000fe20000000000 */
.L_x_2:
[----:B------:R-:W5:Y:S01]  /*02b0*/  SHFL.IDX PT, R12, R0, RZ, 0x1f ;  /* 0x00001fff000c7589 */ /* 0x000f6200000e0000 */
[----:B------:R-:W1:Y:S01]  /*02c0*/  S2UR UR12, SR_CTAID.X ;  /* 0x00000000000c79c3 */ /* 0x000e620000002500 */
[----:B------:R-:W-:Y:S02]  /*02d0*/  SHF.R.S32.HI R3, RZ, 0x1f, R4 ;  /* 0x0000001fff037819 */ /* 0x000fe40000011404 */
[----:B------:R-:W-:Y:S01]  /*02e0*/  ELECT P0, URZ, PT ;  /* 0x00000000003f782f */ /* 0x000fe20003800000 */
[----:B------:R-:W2:Y:S01]  /*02f0*/  SHFL.IDX PT, R11, R0, RZ, 0x1f ;  /* 0x00001fff000b7589 */ /* 0x000ea200000e0000 */
[----:B0-----:R-:W-:Y:S01]  /*0300*/  ULDC UR4, c[0x0][0x150] ;  /* 0x0000540000047ab9 */ /* 0x001fe20000000800 */
[----:B------:R-:W-:Y:S02]  /*0310*/  LEA.HI R3, R3, R4, RZ, 0x7 ;  /* 0x0000000403037211 */ /* 0x000fe400078f38ff */
[----:B------:R-:W-:Y:S01]  /*0320*/  ELECT P1, URZ, PT ;  /* 0x00000000003f782f */ /* 0x000fe20003820000 */
[----:B------:R-:W0:Y:S01]  /*0330*/  S2R R6, SR_CTAID.Y ;  /* 0x0000000000067919 */ /* 0x000e220000002600 */
[----:B------:R-:W3:Y:S01]  /*0340*/  LDC R14, c[0x0][0x144] ;  /* 0x00005100ff0e7b82 */ /* 0x000ee20000000800 */
[----:B------:R-:W-:Y:S01]  /*0350*/  LOP3.LUT R3, R3, 0xffffff80, RZ, 0xc0, !PT ;  /* 0xffffff8003037812 */ /* 0x000fe200078ec0ff */
[----:B------:R-:W-:Y:S01]  /*0360*/  UMOV UR11, 0x80 ;  /* 0x00000080000b7882 */ /* 0x000fe20000000000 */
[----:B------:R-:W4:Y:S01]  /*0370*/  SHFL.IDX PT, R16, R7, RZ, 0x1f ;  /* 0x00001fff07107589 */ /* 0x000f2200000e0000 */
[----:B------:R-:W-:Y:S01]  /*0380*/  NOP ;  /* 0x0000000000007918 */ /* 0x000fe20000000000 */
[----:B------:R-:W-:Y:S01]  /*0390*/  NOP ;  /* 0x0000000000007918 */ /* 0x000fe20000000000 */
[----:B------:R-:W-:Y:S01]  /*03a0*/  IMAD.IADD R5, R4, 0x1, -R3 ;  /* 0x0000000104057824 */ /* 0x000fe200078e0a03 */
[C---:B------:R-:W-:Y:S01]  /*03b0*/  ISETP.NE.AND P4, PT, R10.reuse, RZ, PT ;  /* 0x000000ff0a00720c */ /* 0x040fe20003f85270 */
[----:B------:R-:W4:Y:S01]  /*03c0*/  LDC R15, c[0x0][0x140] ;  /* 0x00005000ff0f7b82 */ /* 0x000f220000000800 */
[----:B------:R-:W-:-:S02]  /*03d0*/  VIADD R36, R10, 0xffffffff ;  /* 0xffffffff0a247836 */ /* 0x000fc40000000000 */
[----:B------:R-:W-:Y:S01]  /*03e0*/  SHF.R.S32.HI R8, RZ, 0x1f, R5 ;  /* 0x0000001fff087819 */ /* 0x000fe20000011405 */
[----:B------:R-:W-:Y:S02]  /*03f0*/  IMAD.MOV.U32 R57, RZ, RZ, 0x1 ;  /* 0x00000001ff397424 */ /* 0x000fe400078e00ff */
[----:B------:R-:W-:Y:S02]  /*0400*/  ISETP.GE.U32.AND P6, PT, R36, 0x2, PT ;  /* 0x000000022400780c */ /* 0x000fe40003fc6070 */
[----:B-----5:R-:W-:Y:S01]  /*0410*/  ISETP.NE.OR P0, PT, R12, RZ, !P0 ;  /* 0x000000ff0c00720c */ /* 0x020fe20004705670 */
[----:B------:R-:W5:Y:S01]  /*0420*/  LDC R25, c[0x0][0x148] ;  /* 0x00005200ff197b82 */ /* 0x000f620000000800 */
[----:B-1----:R-:W-:Y:S02]  /*0430*/  I2FP.F32.U32 R12, UR12 ;  /* 0x0000000c000c7c45 */ /* 0x002fe40008201000 */
[----:B------:R-:W-:Y:S02]  /*0440*/  LEA.HI R3, R8, R5, RZ, 0x3 ;  /* 0x0000000508037211 */ /* 0x000fe400078f18ff */
[----:B--2---:R-:W-:Y:S01]  /*0450*/  ISETP.NE.OR P1, PT, R11, RZ, !P1 ;  /* 0x000000ff0b00720c */ /* 0x004fe20004f25670 */
[----:B------:R-:W-:Y:S01]  /*0460*/  FMUL R13, R12, UR4 ;  /* 0x000000040c0d7c20 */ /* 0x000fe20008400000 */
[--C-:B------:R-:W-:Y:S01]  /*0470*/  SHF.R.S32.HI R0, RZ, 0x3, R3.reuse ;  /* 0x00000003ff007819 */ /* 0x100fe20000011403 */
[----:B------:R-:W-:Y:S01]  /*0480*/  ULDC UR4, c[0x0][0x154] ;  /* 0x0000550000047ab9 */ /* 0x000fe20000000800 */
[----:B------:R-:W-:-:S02]  /*0490*/  SHF.R.S32.HI R3, RZ, 0x1f, R3 ;  /* 0x0000001fff037819 */ /* 0x000fc40000011403 */
[----:B------:R-:W-:Y:S01]  /*04a0*/  SHF.R.S32.HI R12, RZ, 0x1f, R9 ;  /* 0x0000001fff0c7819 */ /* 0x000fe20000011409 */
[----:B------:R-:W1:Y:S01]  /*04b0*/  F2I.U32.TRUNC.NTZ R13, R13 ;  /* 0x0000000d000d7305 */ /* 0x000e62000020f000 */
[----:B------:R-:W-:Y:S01]  /*04c0*/  LEA.HI R11, R3, R0, RZ, 0x2 ;  /* 0x00000000030b7211 */ /* 0x000fe200078f10ff */
[----:B------:R-:W-:Y:S01]  /*04d0*/  VOTEU.ALL UP1, P0 ;  /* 0x00000000003f7886 */ /* 0x000fe20000020000 */
[----:B------:R-:W-:Y:S01]  /*04e0*/  LEA.HI R12, R12, R9, RZ, 0x2 ;  /* 0x000000090c0c7211 */ /* 0x000fe200078f10ff */
[----:B------:R-:W-:Y:S01]  /*04f0*/  VOTEU.ALL UP0, P0 ;  /* 0x00000000003f7886 */ /* 0x000fe20000000000 */
[----:B------:R-:W-:Y:S01]  /*0500*/  SHF.R.S32.HI R3, RZ, 0x1f, R2 ;  /* 0x0000001fff037819 */ /* 0x000fe20000011402 */
[----:B------:R-:W-:Y:S01]  /*0510*/  VOTEU.ALL UP2, P1 ;  /* 0x00000000003f7886 */ /* 0x000fe20000840000 */
[----:B------:R-:W-:Y:S01]  /*0520*/  LOP3.LUT R11, R11, 0xfffffffc, RZ, 0xc0, !PT ;  /* 0xfffffffc0b0b7812 */ /* 0x000fe200078ec0ff */
[----:B------:R-:W2:Y:S01]  /*0530*/  @!UP1 S2UR UR7, SR_CgaCtaId ;  /* 0x00000000000799c3 */ /* 0x000ea20000008800 */
[----:B------:R-:W-:Y:S01]  /*0540*/  LOP3.LUT R12, R12, 0x3ffffffc, RZ, 0xc0, !PT ;  /* 0x3ffffffc0c0c7812 */ /* 0x000fe200078ec0ff */
[----:B------:R-:W-:Y:S01]  /*0550*/  @!UP1 UMOV UR6, 0x400 ;  /* 0x0000040000069882 */ /* 0x000fe20000000000 */
[----:B------:R-:W-:Y:S01]  /*0560*/  LEA.HI R3, R3, R2, RZ, 0x2 ;  /* 0x0000000203037211 */ /* 0x000fe200078f10ff */
[----:B------:R-:W-:Y:S01]  /*0570*/  IMAD.IADD R11, R0, 0x1, -R11 ;  /* 0x00000001000b7824 */ /* 0x000fe200078e0a0b */
[----:B------:R-:W-:Y:S01]  /*0580*/  @!UP2 UMOV UR9, 0x400 ;  /* 0x000004000009a882 */ /* 0x000fe20000000000 */
[----:B------:R-:W-:Y:S01]  /*0590*/  IMAD.IADD R12, R9, 0x1, -R12 ;  /* 0x00000001090c7824 */ /* 0x000fe200078e0a0c */
[----:B------:R-:W-:Y:S01]  /*05a0*/  LOP3.LUT R3, R3, 0xfffffffc, RZ, 0xc0, !PT ;  /* 0xfffffffc03037812 */ /* 0x000fe200078ec0ff */
[----:B------:R-:W5:Y:S01]  /*05b0*/  @!UP2 S2UR UR10, SR_CgaCtaId ;  /* 0x00000000000aa9c3 */ /* 0x000f620000008800 */
[----:B-1----:R-:W-:Y:S01]  /*05c0*/  IMAD.MOV R13, RZ, RZ, -R13 ;  /* 0x000000ffff0d7224 */ /* 0x002fe200078e0a0d */
[----:B------:R-:W-:Y:S01]  /*05d0*/  VOTEU.ALL UP3, P1 ;  /* 0x00000000003f7886 */ /* 0x000fe20000860000 */
[----:B------:R-:W-:Y:S01]  /*05e0*/  IMAD R11, R12, 0x4, R11 ;  /* 0x000000040c0b7824 */ /* 0x000fe200078e020b */
[----:B------:R-:W-:Y:S01]  /*05f0*/  VOTEU.ALL UP4, P1 ;  /* 0x00000000003f7886 */ /* 0x000fe20000880000 */
[----:B------:R-:W-:Y:S01]  /*0600*/  IMAD.IADD R9, R2, 0x1, -R3 ;  /* 0x0000000102097824 */ /* 0x000fe200078e0a03 */
[----:B0-----:R-:W-:Y:S01]  /*0610*/  I2FP.F32.U32 R2, R6 ;  /* 0x0000000600027245 */ /* 0x001fe20000201000 */
[----:B---3--:R-:W-:Y:S01]  /*0620*/  IMAD R21, R14, R13, UR12 ;  /* 0x0000000c0e157e24 */ /* 0x008fe2000f8e020d */
[C---:B------:R-:W-:Y:S01]  /*0630*/  LEA.HI R0, R11.reuse, R11, RZ, 0x1 ;  /* 0x0000000b0b007211 */ /* 0x040fe200078f08ff */
[C---:B------:R-:W-:Y:S01]  /*0640*/  IMAD.SHL.U32 R56, R11.reuse, 0x4, RZ ;  /* 0x000000040b387824 */ /* 0x040fe200078e00ff */
[----:B------:R-:W-:Y:S01]  /*0650*/  VOTEU.ALL UP5, P1 ;  /* 0x00000000003f7886 */ /* 0x000fe200008a0000 */
[----:B------:R-:W-:Y:S01]  /*0660*/  FMUL R2, R2, UR4 ;  /* 0x0000000402027c20 */ /* 0x000fe20008400000 */
[----:B------:R-:W-:Y:S01]  /*0670*/  LOP3.LUT R0, R0, 0xfffffffe, RZ, 0xc0, !PT ;  /* 0xfffffffe00007812 */ /* 0x000fe200078ec0ff */
[----:B------:R-:W-:Y:S01]  /*0680*/  UMOV UR4, 0x20 ;  /* 0x0000002000047882 */ /* 0x000fe20000000000 */
[----:B------:R-:W-:Y:S01]  /*0690*/  LOP3.LUT R56, R11, 0xc, R56, 0x78, !PT ;  /* 0x0000000c0b387812 */ /* 0x000fe200078e7838 */
[----:B------:R-:W-:-:S04]  /*06a0*/  @!UP1 UIADD3 UR4, -UR4, 0x100000, URZ ;  /* 0x0010000004049890 */ /* 0x000fc8000fffe13f */
[----:B------:R-:W-:Y:S02]  /*06b0*/  @!UP1 USHF.L.U32 UR5, UR4, 0xb, URZ ;  /* 0x0000000b04059899 */ /* 0x000fe4000800063f */
[----:B------:R-:W-:Y:S01]  /*06c0*/  @!UP1 USHF.L.U32 UR4, UR4, 0x1, URZ ;  /* 0x0000000104049899 */ /* 0x000fe2000800063f */
[----:B----4-:R-:W-:Y:S01]  /*06d0*/  ISETP.EQ.U32.AND P2, PT, R15, 0x1, PT ;  /* 0x000000010f00780c */ /* 0x010fe20003f42070 */
[----:B------:R-:W-:Y:S01]  /*06e0*/  IMAD.IADD R0, R11, 0x1, -R0 ;  /* 0x000000010b007824 */ /* 0x000fe200078e0a00 */
[----:B------:R-:W0:Y:S01]  /*06f0*/  F2I.U32.TRUNC.NTZ R2, R2 ;  /* 0x0000000200027305 */ /* 0x000e22000020f000 */
[----:B--2---:R-:W-:Y:S01]  /*0700*/  @!UP1 ULEA UR8, UR7, UR6, 0x18 ;  /* 0x0000000607089291 */ /* 0x004fe2000f8ec03f */
[----:B------:R-:W-:Y:S01]  /*0710*/  R2UR UR43, R16 ;  /* 0x00000000102b72ca */ /* 0x000fe200000e0000 */
[----:B------:R-:W-:-:S04]  /*0720*/  @!UP2 UIADD3 UR6, -UR11, 0x100000, URZ ;  /* 0x001000000b06a890 */ /* 0x000fc8000fffe13f */
[----:B------:R-:W-:Y:S02]  /*0730*/  @!UP2 USHF.L.U32 UR7, UR6, 0xb, URZ ;  /* 0x0000000b0607a899 */ /* 0x000fe4000800063f */
[----:B------:R-:W-:Y:S01]  /*0740*/  @!UP2 USHF.L.U32 UR6, UR6, 0x1, URZ ;  /* 0x000000010606a899 */ /* 0x000fe2000800063f */
[----:B------:R-:W-:Y:S01]  /*0750*/  ISETP.NE.AND P3, PT, R0, R21, PT ;  /* 0x000000150000720c */ /* 0x000fe20003f65270 */
[----:B------:R-:W-:Y:S01]  /*0760*/  VOTEU.ALL UP1, P0 ;  /* 0x00000000003f7886 */ /* 0x000fe20000020000 */
[----:B-----5:R-:W-:Y:S01]  /*0770*/  @!UP2 ULEA UR9, UR10, UR9, 0x18 ;  /* 0x000000090a09a291 */ /* 0x020fe2000f8ec03f */
[----:B------:R-:W-:Y:S01]  /*0780*/  LOP3.LUT P0, RZ, R5, 0x7, RZ, 0xc0, !PT ;  /* 0x0000000705ff7812 */ /* 0x000fe2000780c0ff */
[----:B------:R-:W-:Y:S01]  /*0790*/  VOTEU.ALL UP2, P1 ;  /* 0x00000000003f7886 */ /* 0x000fe20000840000 */
[----:B------:R-:W-:Y:S02]  /*07a0*/  ISETP.NE.AND P1, PT, R9, 0x3, PT ;  /* 0x000000030900780c */ /* 0x000fe40003f25270 */
[----:B------:R-:W-:-:S02]  /*07b0*/  ISETP.LT.U32.AND P0, PT, R56, 0x2, !P0 ;  /* 0x000000023800780c */ /* 0x000fc40004701070 */
[----:B------:R-:W-:Y:S01]  /*07c0*/  ISETP.EQ.OR P1, PT, R9, RZ, !P1 ;  /* 0x000000ff0900720c */ /* 0x000fe20004f22670 */
[----:B------:R-:W1:Y:S02]  /*07d0*/  FENCE.VIEW.ASYNC.S ;  /* 0x00000000000073c6 */ /* 0x000e640000000000 */
[----:B-1----:R1:W2:Y:S01]  /*07e0*/  @!UP0 SYNCS.EXCH.64 URZ, [UR8+0x60], UR4 ;  /* 0x00006004083f85b2 */ /* 0x0022a20008000100 */
[----:B0-----:R-:W-:Y:S01]  /*07f0*/  IMAD.MOV R20, RZ, RZ, -R2 ;  /* 0x000000ffff147224 */ /* 0x001fe200078e0a02 */
[----:B------:R-:W-:-:S03]  /*0800*/  @P3 LEA.HI R0, R56, R56, RZ, 0x1 ;  /* 0x0000003838003211 */ /* 0x000fc600078f08ff */
[----:B------:R-:W-:Y:S01]  /*0810*/  IMAD R3, R25, R20, R6 ;  /* 0x0000001419037224 */ /* 0x000fe200078e0206 */
[----:B------:R-:W-:Y:S02]  /*0820*/  ISETP.EQ.AND P1, PT, R10, RZ, P1 ;  /* 0x000000ff0a00720c */ /* 0x000fe40000f22270 */
[----:B------:R-:W-:Y:S02]  /*0830*/  @P3 SHF.R.S32.HI R0, RZ, 0x1, R0 ;  /* 0x00000001ff003819 */ /* 0x000fe40000011400 */
[----:B------:R-:W-:Y:S02]  /*0840*/  SEL R23, RZ, 0x1, !P1 ;  /* 0x00000001ff177807 */ /* 0x000fe40004800000 */
[----:B------:R-:W-:Y:S02]  /*0850*/  @P3 ISETP.NE.AND P5, PT, R0, R3, PT ;  /* 0x000000030000320c */ /* 0x000fe40003fa5270 */
[----:B------:R-:W-:Y:S01]  /*0860*/  SEL R0, RZ, 0x1, !P0 ;  /* 0x00000001ff007807 */ /* 0x000fe20004000000 */
[----:B------:R1:W0:Y:S01]  /*0870*/  @!UP1 SYNCS.EXCH.64 URZ, [UR8+0x68], UR4 ;  /* 0x00006804083f95b2 */ /* 0x0002220008000100 */
[----:B------:R-:W-:Y:S01]  /*0880*/  NOP ;  /* 0x0000000000007918 */ /* 0x000fe20000000000 */
[----:B------:R-:W-:-:S02]  /*0890*/  @P3 SEL R57, RZ, 0x1, P5 ;  /* 0x00000001ff393807 */ /* 0x000fc40002800000 */
[----:B------:R-:W-:Y:S02]  /*08a0*/  SEL R23, R23, 0x2, P6 ;  /* 0x0000000217177807 */ /* 0x000fe40003000000 */
[----:B------:R-:W-:Y:S01]  /*08b0*/  LOP3.LUT R57, R57, R0, RZ, 0xc0, !PT ;  /* 0x0000000039397212 */ /* 0x000fe200078ec0ff */
[----:B------:R1:W3:Y:S01]  /*08c0*/  @!UP2 SYNCS.EXCH.64 URZ, [UR9+0x40], UR6 ;  /* 0x00004006093fa5b2 */ /* 0x0002e20008000100 */
[----:B------:R1:W4:Y:S01]  /*08d0*/  @!UP3 SYNCS.EXCH.64 URZ, [UR9+0x48], UR6 ;  /* 0x00004806093fb5b2 */ /* 0x0003220008000100 */
[----:B------:R1:W0:Y:S01]  /*08e0*/  @!UP4 SYNCS.EXCH.64 URZ, [UR9+0x50], UR6 ;  /* 0x00005006093fc5b2 */ /* 0x0002220008000100 */
[----:B------:R1:W0:Y:S01]  /*08f0*/  @!UP5 SYNCS.EXCH.64 URZ, [UR9+0x58], UR6 ;  /* 0x00005806093fd5b2 */ /* 0x0002220008000100 */
[----:B------:R-:W-:Y:S01]  /*0900*/  NOP ;  /* 0x0000000000007918 */ /* 0x000fe20000000000 */
[----:B-12---:R-:W-:Y:S05]  /*0910*/  @!P2 BRA `(.L_x_3) ;  /* 0x000000000008a947 */ /* 0x006fea0003800000 */
[----:B0--34-:R-:W-:Y:S01]  /*0920*/  UCGABAR_ARV ;  /* 0x00000000000079c7 */ /* 0x019fe20008000000 */
[----:B------:R-:W-:Y:S05]  /*0930*/  BRA `(.L_x_4) ;  /* 0x0000000000047947 */ /* 0x000fea0003800000 */
.L_x_3:
[----:B0--34-:R-:W-:Y:S01]  /*0940*/  NOP ;  /* 0x0000000000007918 */ /* 0x019fe20000000000 */
.L_x_4:
[----:B------:R-:W-:Y:S01]  /*0950*/  ULDC.64 UR4, c[0x0][0x598] ;  /* 0x0001660000047ab9 */ /* 0x000fe20000000a00 */
[----:B------:R-:W-:Y:S01]  /*0960*/  ULDC.64 UR36, c[0x0][0x208] ;  /* 0x0000820000247ab9 */ /* 0x000fe20000000a00 */
[----:B------:R-:W-:-:S04]  /*0970*/  ISETP.NE.U32.AND P0, PT, RZ, UR4, PT ;  /* 0x00000004ff007c0c */ /* 0x000fc8000bf05070 */
[----:B------:R-:W-:-:S13]  /*0980*/  ISETP.NE.AND.EX P0, PT, RZ, UR5, PT, P0 ;  /* 0x00000005ff007c0c */ /* 0x000fda000bf05300 */
[----:B------:R-:W-:Y:S05]  /*0990*/  @!P0 BRA `(.L_x_5) ;  /* 0x00000000001c8947 */ /* 0x000fea0003800000 */
[----:B------:R-:W0:Y:S02]  /*09a0*/  LDC.64 R2, c[0x0][0x598] ;  /* 0x00016600ff027b82 */ /* 0x000e240000000a00 */
[----:B0-----:R-:W2:Y:S02]  /*09b0*/  LDG.E.64 R2, desc[UR36][R2.64] ;  /* 0x0000002402027981 */ /* 0x001ea4000c1e1b00 */
[----:B--2---:R-:W-:-:S04]  /*09c0*/  ISETP.NE.U32.AND P0, PT, R2, RZ, PT ;  /* 0x000000ff0200720c */ /* 0x004fc80003f05070 */
[----:B------:R-:W-:-:S13]  /*09d0*/  ISETP.NE.AND.EX P0, PT, R3, RZ, PT, P0 ;  /* 0x000000ff0300720c */ /* 0x000fda0003f05300 */
[----:B------:R-:W-:Y:S05]  /*09e0*/  @!P0 BRA `(.L_x_5) ;  /* 0x0000000000088947 */ /* 0x000fea0003800000 */
[----:B------:R0:W5:Y:S01]  /*09f0*/  LD.E R58, desc[UR36][R2.64] ;  /* 0x00000024023a7980 */ /* 0x000162000c101900 */
[----:B------:R-:W-:Y:S05]  /*0a00*/  BRA `(.L_x_6) ;  /* 0x0000000000247947 */ /* 0x000fea0003800000 */
.L_x_5:
[----:B------:R-:W-:Y:S02]  /*0a10*/  ULDC.64 UR4, c[0x0][0x588] ;  /* 0x0001620000047ab9 */ /* 0x000fe40000000a00 */
[----:B------:R-:W-:-:S04]  /*0a20*/  ISETP.NE.U32.AND P0, PT, RZ, UR4, PT ;  /* 0x00000004ff007c0c */ /* 0x000fc8000bf05070 */
[----:B------:R-:W-:-:S13]  /*0a30*/  ISETP.NE.AND.EX P0, PT, RZ, UR5, PT, P0 ;  /* 0x00000005ff007c0c */ /* 0x000fda000bf05300 */
[----:B------:R-:W-:Y:S05]  /*0a40*/  @!P0 BRA `(.L_x_7) ;  /* 0x00000000000c8947 */ /* 0x000fea0003800000 */
[----:B------:R-:W0:Y:S02]  /*0a50*/  LDC.64 R58, c[0x0][0x588] ;  /* 0x00016200ff3a7b82 */ /* 0x000e240000000a00 */
[----:B0-----:R1:W5:Y:S01]  /*0a60*/  LDG.E R58, desc[UR36][R58.64] ;  /* 0x000000243a3a7981 */ /* 0x001362000c1e1900 */
[----:B------:R-:W-:Y:S05]  /*0a70*/  BRA `(.L_x_6) ;  /* 0x0000000000087947 */ /* 0x000fea0003800000 */
.L_x_7:
[----:B------:R-:W-:Y:S02]  /*0a80*/  ULDC UR4, c[0x0][0x580] ;  /* 0x0001600000047ab9 */ /* 0x000fe40000000800 */
[----:B------:R-:W-:-:S07]  /*0a90*/  IMAD.U32 R58, RZ, RZ, UR4 ;  /* 0x00000004ff3a7e24 */ /* 0x000fce000f8e00ff */
.L_x_6:
[----:B------:R-:W-:Y:S02]  /*0aa0*/  ULDC.64 UR4, c[0x0][0x5a0] ;  /* 0x0001680000047ab9 */ /* 0x000fe40000000a00 */
[----:B------:R-:W-:-:S04]  /*0ab0*/  ISETP.NE.U32.AND P0, PT, RZ, UR4, PT ;  /* 0x00000004ff007c0c */ /* 0x000fc8000bf05070 */
[----:B------:R-:W-:-:S13]  /*0ac0*/  ISETP.NE.AND.EX P0, PT, RZ, UR5, PT, P0 ;  /* 0x00000005ff007c0c */ /* 0x000fda000bf05300 */
[----:B------:R-:W-:Y:S05]  /*0ad0*/  @!P0 BRA `(.L_x_8) ;  /* 0x00000000001c8947 */ /* 0x000fea0003800000 */
[----:B0-----:R-:W0:Y:S02]  /*0ae0*/  LDC.64 R2, c[0x0][0x5a0] ;  /* 0x00016800ff027b82 */ /* 0x001e240000000a00 */
[----:B0-----:R-:W2:Y:S02]  /*0af0*/  LDG.E.64 R2, desc[UR36][R2.64] ;  /* 0x0000002402027981 */ /* 0x001ea4000c1e1b00 */
[----:B--2---:R-:W-:-:S04]  /*0b00*/  ISETP.NE.U32.AND P0, PT, R2, RZ, PT ;  /* 0x000000ff0200720c */ /* 0x004fc80003f05070 */
[----:B------:R-:W-:-:S13]  /*0b10*/  ISETP.NE.AND.EX P0, PT, R3, RZ, PT, P0 ;  /* 0x000000ff0300720c */ /* 0x000fda0003f05300 */
[----:B------:R-:W-:Y:S05]  /*0b20*/  @!P0 BRA `(.L_x_8) ;  /* 0x0000000000088947 */ /* 0x000fea0003800000 */
[----:B-1----:R0:W5:Y:S01]  /*0b30*/  LD.E R59, desc[UR36][R2.64] ;  /* 0x00000024023b7980 */ /* 0x002162000c101900 */
[----:B------:R-:W-:Y:S05]  /*0b40*/  BRA `(.L_x_9) ;  /* 0x0000000000247947 */ /* 0x000fea0003800000 */
.L_x_8:
[----:B------:R-:W-:Y:S02]  /*0b50*/  ULDC.64 UR4, c[0x0][0x590] ;  /* 0x0001640000047ab9 */ /* 0x000fe40000000a00 */
[----:B------:R-:W-:-:S04]  /*0b60*/  ISETP.NE.U32.AND P0, PT, RZ, UR4, PT ;  /* 0x00000004ff007c0c */ /* 0x000fc8000bf05070 */
[----:B------:R-:W-:-:S13]  /*0b70*/  ISETP.NE.AND.EX P0, PT, RZ, UR5, PT, P0 ;  /* 0x00000005ff007c0c */ /* 0x000fda000bf05300 */
[----:B------:R-:W-:Y:S05]  /*0b80*/  @!P0 BRA `(.L_x_10) ;  /* 0x00000000000c8947 */ /* 0x000fea0003800000 */
[----:B0-----:R-:W1:Y:S02]  /*0b90*/  LDC.64 R2, c[0x0][0x590] ;  /* 0x00016400ff027b82 */ /* 0x001e640000000a00 */
[----:B-1----:R1:W5:Y:S01]  /*0ba0*/  LDG.E R59, desc[UR36][R2.64] ;  /* 0x00000024023b7981 */ /* 0x002362000c1e1900 */
[----:B------:R-:W-:Y:S05]  /*0bb0*/  BRA `(.L_x_9) ;  /* 0x0000000000087947 */ /* 0x000fea0003800000 */
.L_x_10:
[----:B------:R-:W-:Y:S02]  /*0bc0*/  ULDC UR4, c[0x0][0x584] ;  /* 0x0001610000047ab9 */ /* 0x000fe40000000800 */
[----:B-1----:R-:W-:-:S07]  /*0bd0*/  IMAD.U32 R59, RZ, RZ, UR4 ;  /* 0x00000004ff3b7e24 */ /* 0x002fce000f8e00ff */
.L_x_9:
[----:B01----:R-:W0:Y:S01]  /*0be0*/  LDC R2, c[0x0][0x65c] ;  /* 0x00019700ff027b82 */ /* 0x003e220000000800 */
[----:B------:R-:W-:Y:S01]  /*0bf0*/  ULDC UR6, c[0x0][0x28c] ;  /* 0x0000a30000067ab9 */ /* 0x000fe20000000800 */
[----:B------:R-:W-:Y:S01]  /*0c00*/  ISETP.NE.AND P0, PT, R10, 0x2, PT ;  /* 0x000000020a00780c */ /* 0x000fe20003f05270 */
[----:B------:R-:W-:Y:S01]  /*0c10*/  UIADD3 UR6, UR6, 0x7f, URZ ;  /* 0x0000007f06067890 */ /* 0x000fe2000fffe03f */
[----:B------:R-:W-:Y:S01]  /*0c20*/  IMAD.U32 R10, RZ, RZ, UR12 ;  /* 0x0000000cff0a7e24 */ /* 0x000fe2000f8e00ff */
[----:B------:R-:W-:Y:S01]  /*0c30*/  UMOV UR38, URZ ;  /* 0x0000003f00267c82 */ /* 0x000fe20008000000 */
[----:B------:R-:W-:Y:S01]  /*0c40*/  UMOV UR39, URZ ;  /* 0x0000003f00277c82 */ /* 0x000fe20008000000 */
[----:B------:R-:W-:Y:S01]  /*0c50*/  USHF.R.S32.HI UR7, URZ, 0x1f, UR6 ;  /* 0x0000001f3f077899 */ /* 0x000fe20008011406 */
[----:B------:R-:W-:-:S03]  /*0c60*/  ULDC.64 UR8, c[0x0][0x650] ;  /* 0x0001940000087ab9 */ /* 0x000fc60000000a00 */
[----:B------:R-:W-:-:S04]  /*0c70*/  ULEA.HI UR7, UR7, UR6, URZ, 0x7 ;  /* 0x0000000607077291 */ /* 0x000fc8000f8f383f */
[----:B------:R-:W-:Y:S01]  /*0c80*/  USHF.R.S32.HI UR40, URZ, 0x7, UR7 ;  /* 0x000000073f287899 */ /* 0x000fe20008011407 */
[----:B0-----:R-:W-:-:S13]  /*0c90*/  ISETP.NE.AND P1, PT, R2, 0x1, PT ;  /* 0x000000010200780c */ /* 0x001fda0003f25270 */
[----:B------:R-:W0:Y:S01]  /*0ca0*/  @P1 LDC R17, c[0x0][0x10] ;  /* 0x00000400ff111b82 */ /* 0x000e220000000800 */
[----:B------:R-:W-:Y:S02]  /*0cb0*/  @P1 IMAD.MOV.U32 R7, RZ, RZ, RZ ;  /* 0x000000ffff071224 */ /* 0x000fe400078e00ff */
[----:B------:R-:W-:-:S05]  /*0cc0*/  @P1 IMAD.MOV.U32 R11, RZ, RZ, RZ ;  /* 0x000000ffff0b1224 */ /* 0x000fca00078e00ff */
[----:B------:R-:W1:Y:S01]  /*0cd0*/  @!P1 LDC R3, c[0x0][0xc] ;  /* 0x00000300ff039b82 */ /* 0x000e620000000800 */
[----:B------:R-:W-:Y:S01]  /*0ce0*/  ULDC UR4, c[0x0][0xc] ;  /* 0x0000030000047ab9 */ /* 0x000fe20000000800 */
[----:B------:R-:W-:Y:S02]  /*0cf0*/  ULDC UR5, c[0x0][0x10] ;  /* 0x0000040000057ab9 */ /* 0x000fe40000000800 */
[----:B------:R-:W-:-:S04]  /*0d00*/  UIMAD.WIDE.U32 UR4, UR4, UR5, URZ ;  /* 0x00000005040472a5 */ /* 0x000fc8000f8e003f */
[----:B------:R-:W2:Y:S01]  /*0d10*/  LDC R0, c[0x0][0x14] ;  /* 0x00000500ff007b82 */ /* 0x000ea20000000800 */
[----:B0-----:R-:W-:-:S04]  /*0d20*/  @P1 IMAD.WIDE.U32 R16, R17, UR12, R6 ;  /* 0x0000000c11101c25 */ /* 0x001fc8000f8e0006 */
[----:B------:R-:W-:Y:S02]  /*0d30*/  @P1 IMAD.IADD R17, R17, 0x1, R11 ;  /* 0x0000000111111824 */ /* 0x000fe400078e020b */
[----:B------:R-:W-:Y:S02]  /*0d40*/  IMAD.MOV.U32 R11, RZ, RZ, RZ ;  /* 0x000000ffff0b7224 */ /* 0x000fe400078e00ff */
[----:B-1----:R-:W-:-:S04]  /*0d50*/  @!P1 IMAD.WIDE.U32 R10, R6, R3, R10 ;  /* 0x00000003060a9225 */ /* 0x002fc800078e000a */
[----:B------:R-:W-:Y:S02]  /*0d60*/  @!P1 IMAD.MOV.U32 R16, RZ, RZ, R10 ;  /* 0x000000ffff109224 */ /* 0x000fe400078e000a */
[----:B--2---:R-:W-:-:S04]  /*0d70*/  IMAD.WIDE.U32 R12, R0, UR4, RZ ;  /* 0x00000004000c7c25 */ /* 0x004fc8000f8e00ff */
[----:B------:R-:W-:Y:S01]  /*0d80*/  IMAD R3, R0, UR5, RZ ;  /* 0x0000000500037c24 */ /* 0x000fe2000f8e02ff */
[----:B------:R0:W-:Y:S01]  /*0d90*/  STL.64 [R1], R12 ;  /* 0x0000000c01007387 */ /* 0x0001e20000100a00 */
[----:B------:R-:W-:Y:S02]  /*0da0*/  @!P1 IMAD.MOV.U32 R17, RZ, RZ, R11 ;  /* 0x000000ffff119224 */ /* 0x000fe400078e000b */
[----:B------:R-:W-:Y:S01]  /*0db0*/  IMAD.IADD R0, R13, 0x1, R3 ;  /* 0x000000010d007824 */ /* 0x000fe200078e0203 */
[----:B------:R-:W-:Y:S06]  /*0dc0*/  @P0 BRA `(.L_x_11) ;  /* 0x0000000000200947 */ /* 0x000fec0003800000 */
[----:B------:R-:W-:Y:S01]  /*0dd0*/  UISETP.GE.U32.AND UP0, UPT, UR40, 0x3, UPT ;  /* 0x000000032800788c */ /* 0x000fe2000bf06070 */
[----:B------:R-:W-:Y:S01]  /*0de0*/  IADD3 R16, P0, R16, R12, RZ ;  /* 0x0000000c10107210 */ /* 0x000fe20007f1e0ff */
[----:B------:R-:W-:Y:S01]  /*0df0*/  UIMAD.WIDE.U32 UR4, UR40, -0x55555555, URZ ;  /* 0xaaaaaaab280478a5 */ /* 0x000fe2000f8e003f */
[----:B------:R-:W-:-:S03]  /*0e00*/  UMOV UR39, URZ ;  /* 0x0000003f00277c82 */ /* 0x000fc60008000000 */
[----:B------:R-:W-:Y:S01]  /*0e10*/  USHF.R.U32.HI UR4, URZ, 0x1, UR5 ;  /* 0x000000013f047899 */ /* 0x000fe20008011605 */
[----:B------:R-:W-:-:S03]  /*0e20*/  IMAD.X R17, R0, 0x1, R17, P0 ;  /* 0x0000000100117824 */ /* 0x000fc600000e0611 */
[----:B------:R-:W-:Y:S02]  /*0e30*/  UIMAD UR38, UR4, -0x3, UR40 ;  /* 0xfffffffd042678a4 */ /* 0x000fe4000f8e0228 */
[----:B------:R-:W-:-:S12]  /*0e40*/  @UP0 ULOP3.LUT UR39, UR4, 0x1, URZ, 0xc0, !UPT ;  /* 0x0000000104270892 */ /* 0x000fd8000f8ec03f */
.L_x_11:
[----:B------:R-:W-:Y:S01]  /*0e50*/  ISETP.GE.U32.AND P0, PT, R16, UR8, PT ;  /* 0x0000000810007c0c */ /* 0x000fe2000bf06070 */
[----:B------:R-:W-:Y:S01]  /*0e60*/  IMAD.MOV.U32 R22, RZ, RZ, -0x1 ;  /* 0xffffffffff167424 */ /* 0x000fe200078e00ff */
[----:B------:R-:W-:Y:S01]  /*0e70*/  PRMT R3, RZ, 0x7610, R3 ;  /* 0x00007610ff037816 */ /* 0x000fe20000000003 */
[----:B------:R-:W-:Y:S01]  /*0e80*/  IMAD.MOV.U32 R18, RZ, RZ, -0x1 ;  /* 0xffffffffff127424 */ /* 0x000fe200078e00ff */
[----:B------:R-:W-:Y:S01]  /*0e90*/  ISETP.GE.U32.AND.EX P0, PT, R17, UR9, PT, P0 ;  /* 0x0000000911007c0c */ /* 0x000fe2000bf06100 */
[----:B------:R-:W-:-:S12]  /*0ea0*/  IMAD.MOV.U32 R19, RZ, RZ, -0x1 ;  /* 0xffffffffff137424 */ /* 0x000fd800078e00ff */
[----:B------:R-:W-:Y:S05]  /*0eb0*/  @P0 BRA `(.L_x_12) ;  /* 0x0000000400280947 */ /* 0x000fea0003800000 */
[----:B------:R-:W1:Y:S01]  /*0ec0*/  LDC.64 R26, c[0x0][0x628] ;  /* 0x00018a00ff1a7b82 */ /* 0x000e620000000a00 */
[----:B------:R-:W-:Y:S02]  /*0ed0*/  IMAD.MOV.U32 R10, RZ, RZ, R16 ;  /* 0x000000ffff0a7224 */ /* 0x000fe400078e0010 */
[----:B------:R-:W-:-:S05]  /*0ee0*/  IMAD.MOV.U32 R11, RZ, RZ, R17 ;  /* 0x000000ffff0b7224 */ /* 0x000fca00078e0011 */
[----:B------:R-:W2:Y:S08]  /*0ef0*/  LDC R18, c[0x0][0x630] ;  /* 0x00018c00ff127b82 */ /* 0x000eb00000000800 */
[----:B------:R-:W3:Y:S01]  /*0f00*/  LDC.64 R28, c[0x0][0x620] ;  /* 0x00018800ff1c7b82 */ /* 0x000ee20000000a00 */
[----:B-1----:R-:W-:-:S04]  /*0f10*/  ISETP.NE.U32.AND P0, PT, R26, RZ, PT ;  /* 0x000000ff1a00720c */ /* 0x002fc80003f05070 */
[----:B------:R-:W-:-:S13]  /*0f20*/  ISETP.NE.AND.EX P0, PT, R27, RZ, PT, P0 ;  /* 0x000000ff1b00720c */ /* 0x000fda0003f05300 */
[----:B--23--:R-:W-:Y:S05]  /*0f30*/  @!P0 BRA `(.L_x_13) ;  /* 0x0000000000288947 */ /* 0x00cfea0003800000 */
[----:B------:R-:W1:Y:S02]  /*0f40*/  LDC R3, c[0x0][0x634] ;  /* 0x00018d00ff037b82 */ /* 0x000e640000000800 */
[----:B-1----:R-:W-:-:S05]  /*0f50*/  IADD3 R3, P0, R16, R3, RZ ;  /* 0x0000000310037210 */ /* 0x002fca0007f1e0ff */
[----:B------:R-:W-:-:S04]  /*0f60*/  IMAD.X R19, RZ, RZ, R17, P0 ;  /* 0x000000ffff137224 */ /* 0x000fc800000e0611 */
[----:B------:R-:W-:-:S04]  /*0f70*/  IMAD.WIDE.U32 R10, R19, R26, RZ ;  /* 0x0000001a130a7225 */ /* 0x000fc800078e00ff */
[----:B0-----:R-:W-:-:S04]  /*0f80*/  IMAD.WIDE.U32 R12, P0, R3, R27, R10 ;  /* 0x0000001b030c7225 */ /* 0x001fc8000780000a */
[----:B------:R-:W-:-:S04]  /*0f90*/  IMAD.WIDE.U32 R10, R3, R26, RZ ;  /* 0x0000001a030a7225 */ /* 0x000fc800078e00ff */
[----:B------:R-:W-:Y:S01]  /*0fa0*/  IMAD.X R15, RZ, RZ, RZ, P0 ;  /* 0x000000ffff0f7224 */ /* 0x000fe200000e06ff */
[----:B------:R-:W-:Y:S01]  /*0fb0*/  IADD3 RZ, P0, R11, R12, RZ ;  /* 0x0000000c0bff7210 */ /* 0x000fe20007f1e0ff */
[----:B------:R-:W-:-:S04]  /*0fc0*/  IMAD.MOV.U32 R14, RZ, RZ, R13 ;  /* 0x000000ffff0e7224 */ /* 0x000fc800078e000d */
[----:B------:R-:W-:-:S08]  /*0fd0*/  IMAD.WIDE.U32.X R10, R19, R27, R14, P0 ;  /* 0x0000001b130a7225 */ /* 0x000fd000000e040e */
.L_x_13:
[----:B------:R-:W1:Y:S01]  /*0fe0*/  LDC.64 R32, c[0x0][0x640] ;  /* 0x00019000ff207b82 */ /* 0x000e620000000a00 */
[-CC-:B------:R-:W-:Y:S02]  /*0ff0*/  SHF.R.U64 R30, R10, R18.reuse, R11.reuse ;  /* 0x000000120a1e7219 */ /* 0x180fe4000000120b */
[----:B------:R-:W-:Y:S02]  /*1000*/  SHF.R.U32.HI R3, RZ, R18, R11 ;  /* 0x00000012ff037219 */ /* 0x000fe4000001160b */
[----:B0-----:R-:W-:-:S03]  /*1010*/  IADD3 R13, P0, RZ, -R30, RZ ;  /* 0x8000001eff0d7210 */ /* 0x001fc60007f1e0ff */
[----:B------:R-:W0:Y:S02]  /*1020*/  LDC R14, c[0x0][0x618] ;  /* 0x00018600ff0e7b82 */ /* 0x000e240000000800 */
[----:B------:R-:W-:Y:S02]  /*1030*/  IMAD.X R3, RZ, RZ, ~R3, P0 ;  /* 0x000000ffff037224 */ /* 0x000fe400000e0e03 */
[----:B------:R-:W-:-:S04]  /*1040*/  IMAD.WIDE.U32 R10, R13, R28, R16 ;  /* 0x0000001c0d0a7225 */ /* 0x000fc800078e0010 */
[----:B------:R-:W2:Y:S01]  /*1050*/  LDC R15, c[0x0][0x608] ;  /* 0x00018200ff0f7b82 */ /* 0x000ea20000000800 */
[----:B------:R-:W-:Y:S02]  /*1060*/  IMAD R12, R3, R28, RZ ;  /* 0x0000001c030c7224 */ /* 0x000fe400078e02ff */
[----:B------:R-:W-:Y:S02]  /*1070*/  IMAD.MOV.U32 R28, RZ, RZ, 0x1 ;  /* 0x00000001ff1c7424 */ /* 0x000fe400078e00ff */
[----:B------:R-:W-:Y:S02]  /*1080*/  IMAD R3, R13, R29, R12 ;  /* 0x0000001d0d037224 */ /* 0x000fe400078e020c */
[----:B------:R-:W-:Y:S01]  /*1090*/  IMAD.MOV.U32 R12, RZ, RZ, -0x1 ;  /* 0xffffffffff0c7424 */ /* 0x000fe200078e00ff */
[----:B------:R-:W3:Y:S01]  /*10a0*/  LDC R31, c[0x0][0x658] ;  /* 0x00019600ff1f7b82 */ /* 0x000ee20000000800 */
[----:B------:R-:W-:Y:S01]  /*10b0*/  IMAD.IADD R3, R11, 0x1, R3 ;  /* 0x000000010b037824 */ /* 0x000fe200078e0203 */
[----:B-1----:R-:W-:-:S04]  /*10c0*/  ISETP.NE.U32.AND P0, PT, R32, RZ, PT ;  /* 0x000000ff2000720c */ /* 0x002fc80003f05070 */
[----:B------:R-:W-:Y:S02]  /*10d0*/  ISETP.NE.AND.EX P0, PT, R33, RZ, PT, P0 ;  /* 0x000000ff2100720c */ /* 0x000fe40003f05300 */
[----:B------:R-:W1:Y:S01]  /*10e0*/  LDC R24, c[0x0][0x600] ;  /* 0x00018000ff187b82 */ /* 0x000e620000000800 */
[-CC-:B0-----:R-:W-:Y:S02]  /*10f0*/  SHF.R.U64 R27, R10, R14.reuse, R3.reuse ;  /* 0x0000000e0a1b7219 */ /* 0x181fe40000001203 */
[----:B------:R-:W-:-:S05]  /*1100*/  SHF.R.U32.HI R10, RZ, R14, R3 ;  /* 0x0000000eff0a7219 */ /* 0x000fca0000011603 */
[----:B------:R-:W0:Y:S01]  /*1110*/  LDC R22, c[0x0][0x648] ;  /* 0x00019200ff167b82 */ /* 0x000e220000000800 */
[-CC-:B--2---:R-:W-:Y:S02]  /*1120*/  SHF.R.U64 R35, R27, R15.reuse, R10.reuse ;  /* 0x0000000f1b237219 */ /* 0x184fe4000000120a */
[----:B------:R-:W-:-:S05]  /*1130*/  SHF.R.U32.HI R10, RZ, R15, R10 ;  /* 0x0000000fff0a7219 */ /* 0x000fca000001160a */
[----:B------:R-:W2:Y:S01]  /*1140*/  LDC R26, c[0x0][0x638] ;  /* 0x00018e00ff1a7b82 */ /* 0x000ea20000000800 */
[-CC-:B---3--:R-:W-:Y:S02]  /*1150*/  SHF.R.U64 R34, R35, R31.reuse, R10.reuse ;  /* 0x0000001f23227219 */ /* 0x188fe4000000120a */
[-C--:B------:R-:W-:Y:S02]  /*1160*/  SHF.L.U32 R3, R12, R31.reuse, RZ ;  /* 0x0000001f0c037219 */ /* 0x080fe400000006ff */
[----:B------:R-:W-:Y:S01]  /*1170*/  SHF.R.U32.HI R11, RZ, R31, R10 ;  /* 0x0000001fff0b7219 */ /* 0x000fe2000001160a */
[----:B------:R-:W-:Y:S01]  /*1180*/  IMAD.MOV.U32 R10, RZ, RZ, R34 ;  /* 0x000000ffff0a7224 */ /* 0x000fe200078e0022 */
[----:B------:R-:W-:Y:S01]  /*1190*/  LOP3.LUT R18, RZ, R3, RZ, 0x33, !PT ;  /* 0x00000003ff127212 */ /* 0x000fe200078e33ff */
[----:B------:R-:W3:Y:S01]  /*11a0*/  LDC R29, c[0x0][0x610] ;  /* 0x00018400ff1d7b82 */ /* 0x000ee20000000800 */
[----:B------:R-:W-:Y:S05]  /*11b0*/  @!P0 BRA `(.L_x_14) ;  /* 0x0000000000288947 */ /* 0x000fea0003800000 */
[----:B------:R-:W4:Y:S02]  /*11c0*/  LDC R3, c[0x0][0x64c] ;  /* 0x00019300ff037b82 */ /* 0x000f240000000800 */
[----:B----4-:R-:W-:-:S05]  /*11d0*/  IADD3 R3, P0, R34, R3, RZ ;  /* 0x0000000322037210 */ /* 0x010fca0007f1e0ff */
[----:B------:R-:W-:-:S04]  /*11e0*/  IMAD.X R19, RZ, RZ, R11, P0 ;  /* 0x000000ffff137224 */ /* 0x000fc800000e060b */
[----:B------:R-:W-:-:S04]  /*11f0*/  IMAD.WIDE.U32 R10, R19, R32, RZ ;  /* 0x00000020130a7225 */ /* 0x000fc800078e00ff */
[----:B------:R-:W-:-:S04]  /*1200*/  IMAD.WIDE.U32 R12, P0, R3, R33, R10 ;  /* 0x00000021030c7225 */ /* 0x000fc8000780000a */
[----:B------:R-:W-:-:S04]  /*1210*/  IMAD.WIDE.U32 R10, R3, R32, RZ ;  /* 0x00000020030a7225 */ /* 0x000fc800078e00ff */
[----:B------:R-:W-:Y:S01]  /*1220*/  IMAD.X R15, RZ, RZ, RZ, P0 ;  /* 0x000000ffff0f7224 */ /* 0x000fe200000e06ff */
[----:B------:R-:W-:Y:S01]  /*1230*/  IADD3 RZ, P0, R11, R12, RZ ;  /* 0x0000000c0bff7210 */ /* 0x000fe20007f1e0ff */
[----:B------:R-:W-:-:S04]  /*1240*/  IMAD.MOV.U32 R14, RZ, RZ, R13 ;  /* 0x000000ffff0e7224 */ /* 0x000fc800078e000d */
[----:B------:R-:W-:-:S08]  /*1250*/  IMAD.WIDE.U32.X R10, R19, R33, R14, P0 ;  /* 0x00000021130a7225 */ /* 0x000fd000000e040e */
.L_x_14:
[----:B0-----:R-:W-:Y:S01]  /*1260*/  SHF.R.U64 R7, R10, R22, R11 ;  /* 0x000000160a077219 */ /* 0x001fe2000000120b */
[----:B-1----:R-:W-:Y:S01]  /*1270*/  VIADD R10, R24, 0xffffffff ;  /* 0xffffffff180a7836 */ /* 0x002fe20000000000 */
[----:B------:R-:W-:Y:S01]  /*1280*/  SHF.L.U32 R3, R28, R31, RZ ;  /* 0x0000001f1c037219 */ /* 0x000fe200000006ff */
[----:B------:R-:W-:Y:S01]  /*1290*/  @P1 IMAD R21, R25, R20, R6 ;  /* 0x0000001419151224 */ /* 0x000fe200078e0206 */
[----:B------:R-:W-:Y:S01]  /*12a0*/  LOP3.LUT R18, R35, R18, RZ, 0xc0, !PT ;  /* 0x0000001223127212 */ /* 0x000fe200078ec0ff */
[----:B------:R-:W-:Y:S02]  /*12b0*/  IMAD.MOV R11, RZ, RZ, -R7 ;  /* 0x000000ffff0b7224 */ /* 0x000fe400078e0a07 */
[----:B------:R-:W-:Y:S02]  /*12c0*/  IMAD.MOV.U32 R6, RZ, RZ, 0x1 ;  /* 0x00000001ff067424 */ /* 0x000fe400078e00ff */
[----:B------:R-:W-:Y:S01]  /*12d0*/  IMAD R18, R3, R7, R18 ;  /* 0x0000000703127224 */ /* 0x000fe200078e0212 */
[----:B------:R-:W-:Y:S01]  /*12e0*/  LOP3.LUT R7, R27, R10, RZ, 0xc0, !PT ;  /* 0x0000000a1b077212 */ /* 0x000fe200078ec0ff */
[----:B--2---:R-:W-:-:S02]  /*12f0*/  IMAD R3, R11, R26, R34 ;  /* 0x0000001a0b037224 */ /* 0x004fc400078e0222 */
[----:B---3--:R-:W-:Y:S02]  /*1300*/  IMAD R22, R18, R29, R21 ;  /* 0x0000001d12167224 */ /* 0x008fe400078e0215 */
[----:B------:R-:W-:Y:S01]  /*1310*/  IMAD R7, R3, R24, R7 ;  /* 0x0000001803077224 */ /* 0x000fe200078e0207 */
[----:B------:R-:W-:Y:S01]  /*1320*/  PRMT R3, R6, 0x7610, R3 ;  /* 0x0000761006037816 */ /* 0x000fe20000000003 */
[----:B------:R-:W-:-:S03]  /*1330*/  IMAD.MOV.U32 R19, RZ, RZ, R30 ;  /* 0x000000ffff137224 */ /* 0x000fc600078e001e */
[----:B------:R-:W-:Y:S02]  /*1340*/  SEL R18, R7, R22, !P1 ;  /* 0x0000001607127207 */ /* 0x000fe40004800000 */
[----:B------:R-:W-:-:S07]  /*1350*/  SEL R22, R22, R7, !P1 ;  /* 0x0000000716167207 */ /* 0x000fce0004800000 */
.L_x_12:
[----:B------:R-:W-:Y:S05]  /*1360*/  @!P2 BRA `(.L_x_15) ;  /* 0x00000000000ca947 */ /* 0x000fea0003800000 */
[----:B------:R-:W-:Y:S01]  /*1370*/  UCGABAR_WAIT ;  /* 0x0000000000007dc7 */ /* 0x000fe20008000000 */
[----:B------:R-:W-:Y:S01]  /*1380*/  CCTL.IVALL ;  /* 0x00000000ff00798f */ /* 0x000fe20002000000 */
[----:B------:R-:W-:Y:S05]  /*1390*/  BRA `(.L_x_16) ;  /* 0x0000000000047947 */ /* 0x000fea0003800000 */
.L_x_15:
[----:B------:R-:W-:Y:S06]  /*13a0*/  BAR.SYNC.DEFER_BLOCKING 0x0 ;  /* 0x0000000000007b1d */ /* 0x000fec0000010000 */
.L_x_16:
[----:B------:R-:W-:Y:S05]  /*13b0*/  @!P4 BRA `(.L_x_17) ;  /* 0x0000003800dcc947 */ /* 0x000fea0003800000 */
[----:B------:R-:W-:-:S13]  /*13c0*/  ISETP.GT.U32.AND P0, PT, R36, 0x1, PT ;  /* 0x000000012400780c */ /* 0x000fda0003f04070 */
[----:B------:R-:W-:Y:S05]  /*13d0*/  @P0 EXIT ;  /* 0x000000000000094d */ /* 0x000fea0003800000 */
.L_x_18:
[----:B------:R-:W-:-:S08]  /*13e0*/  NOP ;  /* 0x0000000000007918 */ /* 0x000fd00000000000 */
[----:B------:R-:W1:Y:S02]  /*13f0*/  USETMAXREG.TRY_ALLOC.CTAPOOL UP0, 0xe8 ;  /* 0x000000e8000079c8 */ /* 0x000e640008000600 */
[----:B-1----:R-:W-:-:S13]  /*1400*/  PLOP3.LUT P0, PT, PT, PT, UP0, 0x80, 0x0 ;  /* 0x000000000000781c */ /* 0x002fda0003f0f008 */
[----:B------:R-:W-:Y:S05]  /*1410*/  @!P0 BRA `(.L_x_18) ;  /* 0xfffffffc00f08947 */ /* 0x000fea000383ffff */
[----:B------:R-:W-:-:S13]  /*1420*/  LOP3.LUT P0, RZ, R3, 0xff, RZ, 0xc0, !PT ;  /* 0x000000ff03ff7812 */ /* 0x000fda000780c0ff */
[----:B------:R-:W-:Y:S05]  /*1430*/  @!P0 EXIT ;  /* 0x000000000000894d */ /* 0x000fea0003800000 */
[----:B------:R-:W2:Y:S01]  /*1440*/  LDL.64 R6, [R1] ;  /* 0x0000000001067983 */ /* 0x000ea20000100a00 */
[CC--:B------:R-:W-:Y:S01]  /*1450*/  LEA.HI R3, R8.reuse, R5.reuse, RZ, 0x2 ;  /* 0x0000000508037211 */ /* 0x0c0fe200078f10ff */
[----:B------:R-:W1:Y:S01]  /*1460*/  S2UR UR4, SR_CgaCtaId ;  /* 0x00000000000479c3 */ /* 0x000e620000008800 */
[----:B------:R-:W-:Y:S01]  /*1470*/  LEA.HI R8, R8, R5, RZ, 0x5 ;  /* 0x0000000508087211 */ /* 0x000fe200078f28ff */
[----:B------:R-:W-:Y:S01]  /*1480*/  UMOV UR41, 0x400 ;  /* 0x0000040000297882 */ /* 0x000fe20000000000 */
[----:B------:R-:W-:Y:S01]  /*1490*/  LOP3.LUT R4, R3, 0xfffffffc, RZ, 0xc0, !PT ;  /* 0xfffffffc03047812 */ /* 0x000fe200078ec0ff */
[----:B------:R-:W-:Y:S01]  /*14a0*/  UISETP.LT.AND UP0, UPT, UR40, 0x1, UPT ;  /* 0x000000012800788c */ /* 0x000fe2000bf01270 */
[--C-:B------:R-:W-:Y:S01]  /*14b0*/  SHF.R.S32.HI R60, RZ, 0x2, R3.reuse ;  /* 0x00000002ff3c7819 */ /* 0x100fe20000011403 */
[----:B------:R-:W-:Y:S01]  /*14c0*/  UIADD3 UR5, UR43, -0x1, URZ ;  /* 0xffffffff2b057890 */ /* 0x000fe2000fffe03f */
[----:B------:R-:W-:Y:S01]  /*14d0*/  SHF.R.S32.HI R3, RZ, 0x1f, R3 ;  /* 0x0000001fff037819 */ /* 0x000fe20000011403 */
[----:B------:R-:W3:Y:S01]  /*14e0*/  LDC R66, c[0x0][0x658] ;  /* 0x00019600ff427b82 */ /* 0x000ee20000000800 */
[----:B------:R-:W-:Y:S01]  /*14f0*/  USEL UR42, UR40, 0x1, UP0 ;  /* 0x00000001282a7887 */ /* 0x000fe20008000000 */
[----:B------:R-:W-:Y:S01]  /*1500*/  IMAD.IADD R4, R5, 0x1, -R4 ;  /* 0x0000000105047824 */ /* 0x000fe200078e0a04 */
[----:B------:R-:W-:Y:S01]  /*1510*/  LEA.HI R3, R3, R60, RZ, 0x3 ;  /* 0x0000003c03037211 */ /* 0x000fe200078f18ff */
[----:B------:R-:W-:Y:S01]  /*1520*/  UISETP.NE.AND UP0, UPT, UR5, URZ, UPT ;  /* 0x0000003f0500728c */ /* 0x000fe2000bf05270 */
[----:B------:R-:W-:Y:S01]  /*1530*/  IMAD.MOV.U32 R5, RZ, RZ, 0x1 ;  /* 0x00000001ff057424 */ /* 0x000fe200078e00ff */
[----:B------:R-:W-:Y:S01]  /*1540*/  ULDC UR8, c[0x0][0x284] ;  /* 0x0000a10000087ab9 */ /* 0x000fe20000000800 */
[----:B------:R-:W-:Y:S01]  /*1550*/  LOP3.LUT R3, R3, 0xfffffff8, RZ, 0xc0, !PT ;  /* 0xfffffff803037812 */ /* 0x000fe200078ec0ff */
[----:B------:R-:W4:Y:S01]  /*1560*/  LDC.64 R64, c[0x0][0x5c8] ;  /* 0x00017200ff407b82 */ /* 0x000f220000000a00 */
[----:B------:R-:W-:Y:S01]  /*1570*/  USEL UR7, URZ, 0x1, UP0 ;  /* 0x000000013f077887 */ /* 0x000fe20008000000 */
[----:B------:R-:W-:Y:S01]  /*1580*/  IMAD.SHL.U32 R62, R4, 0x2, RZ ;  /* 0x00000002043e7824 */ /* 0x000fe200078e00ff */
[----:B------:R-:W-:Y:S01]  /*1590*/  LOP3.LUT R74, R23, 0x1, RZ, 0xfc, !PT ;  /* 0x00000001174a7812 */ /* 0x000fe200078efcff */
[----:B------:R-:W-:Y:S01]  /*15a0*/  IMAD.IADD R60, R60, 0x1, -R3 ;  /* 0x000000013c3c7824 */ /* 0x000fe200078e0a03 */
[----:B------:R-:W-:Y:S01]  /*15b0*/  SHF.R.S32.HI R3, RZ, 0x5, R8 ;  /* 0x00000005ff037819 */ /* 0x000fe20000011408 */
[----:B------:R-:W-:Y:S01]  /*15c0*/  USHF.L.U32 UR47, UR40, 0x1, URZ ;  /* 0x00000001282f7899 */ /* 0x000fe2000800063f */
[----:B------:R-:W-:Y:S01]  /*15d0*/  IMAD.U32 R75, RZ, RZ, UR7 ;  /* 0x00000007ff4b7e24 */ /* 0x000fe2000f8e00ff */
[----:B------:R-:W0:Y:S01]  /*15e0*/  LDC R67, c[0x0][0x288] ;  /* 0x0000a200ff437b82 */ /* 0x000e220000000800 */
[--C-:B------:R-:W-:Y:S01]  /*15f0*/  SHF.R.S32.HI R61, RZ, 0x1f, R60.reuse ;  /* 0x0000001fff3d7819 */ /* 0x100fe2000001143c */
[----:B-1----:R-:W-:Y:S01]  /*1600*/  ULEA UR41, UR4, UR41, 0x18 ;  /* 0x0000002904297291 */ /* 0x002fe2000f8ec03f */
[C---:B------:R-:W-:Y:S01]  /*1610*/  IMAD R71, R3.reuse, -0x10, -R60 ;  /* 0xfffffff003477824 */ /* 0x040fe200078e0a3c */
[----:B------:R-:W-:Y:S01]  /*1620*/  USHF.L.U32 UR4, UR5, 0x3, URZ ;  /* 0x0000000305047899 */ /* 0x000fe2000800063f */
[----:B------:R-:W-:Y:S01]  /*1630*/  SHF.R.S32.HI R63, RZ, 0x1f, R62 ;  /* 0x0000001fff3f7819 */ /* 0x000fe2000001143e */
[----:B------:R-:W-:Y:S01]  /*1640*/  IMAD.WIDE R60, R3, 0x10, R60 ;  /* 0x00000010033c7825 */ /* 0x000fe200078e023c */
[----:B------:R-:W-:Y:S01]  /*1650*/  UIADD3 UR5, UR41, 0x100, URZ ;  /* 0x0000010029057890 */ /* 0x000fe2000fffe03f */
[----:B------:R-:W1:Y:S01]  /*1660*/  LDC R69, c[0x0][0x600] ;  /* 0x00018000ff457b82 */ /* 0x000e620000000800 */
[----:B------:R-:W-:Y:S01]  /*1670*/  UIADD3 UR6, UR41, 0xc100, URZ ;  /* 0x0000c10029067890 */ /* 0x000fe2000fffe03f */
[----:B------:R-:W-:Y:S01]  /*1680*/  IMAD.MOV.U32 R3, RZ, RZ, -0x1 ;  /* 0xffffffffff037424 */ /* 0x000fe200078e00ff */
[----:B------:R-:W-:Y:S01]  /*1690*/  USHF.R.U32.HI UR5, URZ, 0x4, UR5 ;  /* 0x000000043f057899 */ /* 0x000fe20008011605 */
[----:B------:R-:W-:Y:S01]  /*16a0*/  VIADD R71, R71, UR8 ;  /* 0x0000000847477c36 */ /* 0x000fe20008000000 */
[----:B------:R-:W-:-:S02]  /*16b0*/  USHF.R.U32.HI UR6, URZ, 0x4, UR6 ;  /* 0x000000043f067899 */ /* 0x000fc40008011606 */
[-C--:B---3--:R-:W-:Y:S01]  /*16c0*/  SHF.L.U32 R3, R3, R66.reuse, RZ ;  /* 0x0000004203037219 */ /* 0x088fe200000006ff */
[----:B------:R-:W-:Y:S01]  /*16d0*/  UIADD3 UR48, UR41, 0x40, URZ ;  /* 0x0000004029307890 */ /* 0x000fe2000fffe03f */
[C---:B----4-:R-:W-:Y:S01]  /*16e0*/  SHF.L.U64.HI R65, R64.reuse, 0x3, R65 ;  /* 0x0000000340417819 */ /* 0x050fe20000010241 */
[----:B------:R-:W-:Y:S01]  /*16f0*/  ULOP3.LUT UR4, UR4, 0x8, URZ, 0xc0, !UPT ;  /* 0x0000000804047892 */ /* 0x000fe2000f8ec03f */
[----:B------:R-:W-:Y:S01]  /*1700*/  SHF.L.U32 R66, R5, R66, RZ ;  /* 0x0000004205427219 */ /* 0x000fe200000006ff */
[----:B------:R-:W-:Y:S01]  /*1710*/  ULOP3.LUT UR5, UR5, 0x3fff, URZ, 0xc0, !UPT ;  /* 0x00003fff05057892 */ /* 0x000fe2000f8ec03f */
[----:B------:R-:W-:Y:S01]  /*1720*/  IMAD.SHL.U32 R64, R64, 0x8, RZ ;  /* 0x0000000840407824 */ /* 0x000fe200078e00ff */
[----:B------:R-:W-:Y:S01]  /*1730*/  ULOP3.LUT UR6, UR6, 0x3fff, URZ, 0xc0, !UPT ;  /* 0x00003fff06067892 */ /* 0x000fe2000f8ec03f */
[----:B------:R-:W-:Y:S01]  /*1740*/  LOP3.LUT R70, RZ, R3, RZ, 0x33, !PT ;  /* 0x00000003ff467212 */ /* 0x000fe200078e33ff */
[----:B0-----:R-:W-:Y:S01]  /*1750*/  IMAD R67, R4, -0x2, R67 ;  /* 0xfffffffe04437824 */ /* 0x001fe200078e0243 */
[----:B------:R-:W-:-:S02]  /*1760*/  UIADD3 UR42, -UR42, UR40, URZ ;  /* 0x000000282a2a7290 */ /* 0x000fc4000fffe13f */
[----:B------:R-:W-:Y:S02]  /*1770*/  ULEA UR43, UR43, UR48, 0x3 ;  /* 0x000000302b2b7291 */ /* 0x000fe4000f8e183f */
[----:B------:R-:W-:Y:S02]  /*1780*/  ULOP3.LUT UR49, UR4, 0x8, URZ, 0x3c, !UPT ;  /* 0x0000000804317892 */ /* 0x000fe4000f8e3c3f */
[----:B------:R-:W-:Y:S01]  /*1790*/  ULOP3.LUT UR44, UR4, 0x18, URZ, 0x3c, !UPT ;  /* 0x00000018042c7892 */ /* 0x000fe2000f8e3c3f */
[----:B-1----:R-:W-:Y:S01]  /*17a0*/  VIADD R69, R69, 0xffffffff ;  /* 0xffffffff45457836 */ /* 0x002fe20000000000 */
[----:B------:R-:W-:Y:S02]  /*17b0*/  ULOP3.LUT UR45, UR5, 0x10000, URZ, 0xfc, !UPT ;  /* 0x00010000052d7892 */ /* 0x000fe4000f8efc3f */
[----:B------:R-:W-:Y:S01]  /*17c0*/  ULOP3.LUT UR46, UR6, 0x10000, URZ, 0xfc, !UPT ;  /* 0x00010000062e7892 */ /* 0x000fe2000f8efc3f */
[----:B--2---:R-:W-:-:S11]  /*17d0*/  SHF.L.U64.HI R68, R6, 0x1, R0 ;  /* 0x0000000106447819 */ /* 0x004fd60000010200 */
.L_x_102:
[----:B------:R-:W-:-:S04]  /*17e0*/  SHF.L.U32 R0, R75, 0x1f, RZ ;  /* 0x0000001f4b007819 */ /* 0x000fc800000006ff */
[----:B------:R-:W0:Y:S02]  /*17f0*/  SYNCS.PHASECHK.TRANS64.TRYWAIT P0, [UR43+-0x8], R0 ;  /* 0xfffff800ff0075a7 */ /* 0x000e24000800016b */
[----:B01-345:R-:W-:Y:S05]  /*1800*/  @!P0 BRA `(.L_x_19) ;  /* 0x0000004400dc8947 */ /* 0x03bfea0003800000 */
.L_x_123:
[----:B------:R-:W-:Y:S02]  /*1810*/  ULDC UR4, c[0x0][0x28c] ;  /* 0x0000a30000047ab9 */ /* 0x000fe40000000800 */
[----:B------:R-:W-:-:S13]  /*1820*/  ISETP.LT.AND P0, PT, RZ, UR4, PT ;  /* 0x00000004ff007c0c */ /* 0x000fda000bf01270 */
[----:B------:R-:W-:Y:S05]  /*1830*/  @P0 BRA `(.L_x_20) ;  /* 0x0000000000400947 */ /* 0x000fea0003800000 */
[----:B0-----:R-:W-:Y:S01]  /*1840*/  MOV R0, 0x0 ;  /* 0x0000000000007802 */ /* 0x001fe20000000f00 */
[----:B------:R-:W-:Y:S01]  /*1850*/  ULDC.64 UR4, c[0x4][0x68] ;  /* 0x01001a0000047ab9 */ /* 0x000fe20000000a00 */
[----:B------:R-:W-:Y:S01]  /*1860*/  ULDC.64 UR6, c[0x4][0x8] ;  /* 0x0100020000067ab9 */ /* 0x000fe20000000a00 */
[----:B------:R-:W-:Y:S01]  /*1870*/  IMAD.U32 R4, RZ, RZ, UR4 ;  /* 0x00000004ff047e24 */ /* 0x000fe2000f8e00ff */
[----:B------:R0:W1:Y:S01]  /*1880*/  LDC.64 R14, c[0x4][R0] ;  /* 0x01000000000e7b82 */ /* 0x0000620000000a00 */
[----:B------:R-:W-:Y:S01]  /*1890*/  IMAD.U32 R5, RZ, RZ, UR5 ;  /* 0x00000005ff057e24 */ /* 0x000fe2000f8e00ff */
[----:B------:R-:W-:Y:S01]  /*18a0*/  ULDC.64 UR4, c[0x4][0x70] ;  /* 0x01001c0000047ab9 */ /* 0x000fe20000000a00 */
[----:B------:R-:W-:Y:S02]  /*18b0*/  IMAD.U32 R10, RZ, RZ, UR6 ;  /* 0x00000006ff0a7e24 */ /* 0x000fe4000f8e00ff */
[----:B------:R-:W-:Y:S02]  /*18c0*/  IMAD.U32 R6, RZ, RZ, UR4 ;  /* 0x00000004ff067e24 */ /* 0x000fe4000f8e00ff */
[----:B------:R-:W-:-:S02]  /*18d0*/  IMAD.U32 R7, RZ, RZ, UR5 ;  /* 0x00000005ff077e24 */ /* 0x000fc4000f8e00ff */
[----:B------:R-:W-:Y:S02]  /*18e0*/  IMAD.U32 R11, RZ, RZ, UR7 ;  /* 0x00000007ff0b7e24 */ /* 0x000fe4000f8e00ff */
[----:B------:R-:W-:Y:S02]  /*18f0*/  IMAD.MOV.U32 R8, RZ, RZ, 0x1e1 ;  /* 0x000001e1ff087424 */ /* 0x000fe400078e00ff */
[----:B------:R-:W-:Y:S02]  /*1900*/  IMAD.MOV.U32 R12, RZ, RZ, 0x1 ;  /* 0x00000001ff0c7424 */ /* 0x000fe400078e00ff */
[----:B0-----:R-:W-:-:S07]  /*1910*/  IMAD.MOV.U32 R13, RZ, RZ, RZ ;  /* 0x000000ffff0d7224 */ /* 0x001fce00078e00ff */
[----:B------:R-:W-:-:S07]  /*1920*/  LEPC R20, `(.L_x_20) ;  /* 0x000000001014794e */ /* 0x000fce0000000000 */
[----:B-1---5:R-:W-:Y:S05]  /*1930*/  CALL.ABS.NOINC R14 ;  /* 0x000000000e007343 */ /* 0x022fea0003c00000 */
.L_x_20:
[----:B------:R-:W-:-:S13]  /*1940*/  ISETP.NE.AND P0, PT, R74, 0x3, PT ;  /* 0x000000034a00780c */ /* 0x000fda0003f05270 */
[----:B------:R-:W-:Y:S05]  /*1950*/  @!P0 BRA `(.L_x_21) ;  /* 0x0000000000048947 */ /* 0x000fea0003800000 */
[----:B------:R-:W-:Y:S01]  /*1960*/  BPT.TRAP 0x1 ;  /* 0x000000040000795c */ /* 0x000fe20000300000 */
.L_x_21:
[----:B0-----:R-:W-:Y:S02]  /*1970*/  IMAD.U32 R3, RZ, RZ, UR38 ;  /* 0x00000026ff037e24 */ /* 0x001fe4000f8e00ff */
[----:B------:R-:W-:-:S03]  /*1980*/  IMAD.U32 R0, RZ, RZ, UR39 ;  /* 0x00000027ff007e24 */ /* 0x000fc6000f8e00ff */
[----:B------:R-:W-:Y:S02]  /*1990*/  LEA R3, R3, UR41, 0x3 ;  /* 0x0000002903037c11 */ /* 0x000fe4000f8e18ff */
[----:B------:R-:W-:-:S04]  /*19a0*/  SHF.L.U32 R0, R0, 0x1f, RZ ;  /* 0x0000001f00007819 */ /* 0x000fc800000006ff */
[----:B------:R0:W1:Y:S01]  /*19b0*/  SYNCS.PHASECHK.TRANS64.TRYWAIT P1, [R3+URZ], R0 ;  /* 0x00000000030075a7 */ /* 0x000062000802017f */
[----:B------:R-:W-:Y:S05]  /*19c0*/  @!P0 BRA `(.L_x_22) ;  /* 0x0000000000048947 */ /* 0x000fea0003800000 */
[----:B------:R-:W-:Y:S01]  /*19d0*/  BPT.TRAP 0x1 ;  /* 0x000000040000795c */ /* 0x000fe20000300000 */
.L_x_22:
[----:B-1----:R-:W-:Y:S05]  /*19e0*/  @P1 BRA `(.L_x_23) ;  /* 0x0000000000081947 */ /* 0x002fea0003800000 */
[----:B------:R-:W1:Y:S02]  /*19f0*/  SYNCS.PHASECHK.TRANS64.TRYWAIT P1, [R3+URZ], R0 ;  /* 0x00000000030075a7 */ /* 0x000e64000802017f */
[----:B-1----:R-:W-:Y:S05]  /*1a00*/  @!P1 BRA `(.L_x_24) ;  /* 0x0000004400749947 */ /* 0x002fea0003800000 */
.L_x_23:
[----:B------:R-:W-:Y:S05]  /*1a10*/  WARPSYNC.ALL ;  /* 0x0000000000007948 */ /* 0x000fea0003800000 */
[----:B------:R-:W-:Y:S01]  /*1a20*/  ULEA UR8, UR38, UR45, 0xa ;  /* 0x0000002d26087291 */ /* 0x000fe2000f8e503f */
[----:B------:R-:W-:Y:S01]  /*1a30*/  WARPGROUP.ARRIVE ;  /* 0x00000000000079c5 */ /* 0x000fe20000000000 */
[----:B------:R-:W-:Y:S01]  /*1a40*/  ULEA UR9, UR38, UR46, 0xa ;  /* 0x0000002e26097291 */ /* 0x000fe2000f8e503f */
[----:B01----:R-:W-:Y:S01]  /*1a50*/  IMAD.U32 R0, RZ, RZ, UR42 ;  /* 0x0000002aff007e24 */ /* 0x003fe2000f8e00ff */
[----:B------:R-:W-:Y:S01]  /*1a60*/  UMOV UR5, 0x40000040 ;  /* 0x4000004000057882 */ /* 0x000fe20000000000 */
[----:B------:R-:W-:-:S02]  /*1a70*/  UMOV UR7, 0x40000040 ;  /* 0x4000004000077882 */ /* 0x000fc40000000000 */
[----:B------:R-:W-:Y:S01]  /*1a80*/  UMOV UR4, UR8 ;  /* 0x0000000800047c82 */ /* 0x000fe20008000000 */
[----:B------:R-:W-:Y:S01]  /*1a90*/  ISETP.GE.AND P1, PT, R0, 0x1, PT ;  /* 0x000000010000780c */ /* 0x000fe20003f26270 */
[----:B------:R-:W-:Y:S02]  /*1aa0*/  UMOV UR6, UR9 ;  /* 0x0000000900067c82 */ /* 0x000fe40008000000 */
[----:B------:R-:W-:Y:S01]  /*1ab0*/  HGMMA.64x64x16.F32 R24, gdesc[UR4], RZ, !UPT, gsb0 ;  /* 0x00e00000041879f0 */ /* 0x000fe2000c0008ff */
[----:B------:R-:W-:Y:S02]  /*1ac0*/  UIADD3 UR4, UR8, 0x2, URZ ;  /* 0x0000000208047890 */ /* 0x000fe4000fffe03f */
[----:B------:R-:W-:Y:S01]  /*1ad0*/  UIADD3 UR6, UR9, 0x2, URZ ;  /* 0x0000000209067890 */ /* 0x000fe2000fffe03f */
[----:B------:R-:W-:Y:S01]  /*1ae0*/  UMOV UR5, 0x40000040 ;  /* 0x4000004000057882 */ /* 0x000fe20000000000 */
[----:B------:R-:W-:Y:S01]  /*1af0*/  UMOV UR7, 0x40000040 ;  /* 0x4000004000077882 */ /* 0x000fe20000000000 */
[----:B------:R-:W-:-:S02]  /*1b00*/  WARPGROUP.DEPBAR.LE gsb0, 0x0 ;  /* 0x00008000000079c5 */ /* 0x000fc40000010000 */
[----:B------:R-:W-:-:S06]  /*1b10*/  WARPGROUP.ARRIVE ;  /* 0x00000000000079c5 */ /* 0x000fcc0000000000 */
[----:B------:R-:W-:Y:S01]  /*1b20*/  HGMMA.64x64x16.F32 R24, gdesc[UR4], R24, gsb0 ;  /* 0x00e00000041879f0 */ /* 0x000fe20008000818 */
[----:B------:R-:W-:Y:S02]  /*1b30*/  UIADD3 UR4, UR8, 0x4, URZ ;  /* 0x0000000408047890 */ /* 0x000fe4000fffe03f */
[----:B------:R-:W-:Y:S01]  /*1b40*/  UIADD3 UR6, UR9, 0x4, URZ ;  /* 0x0000000409067890 */ /* 0x000fe2000fffe03f */
[----:B------:R-:W-:Y:S01]  /*1b50*/  UMOV UR5, 0x40000040 ;  /* 0x4000004000057882 */ /* 0x000fe20000000000 */
[----:B------:R-:W-:Y:S01]  /*1b60*/  UMOV UR7, 0x40000040 ;  /* 0x4000004000077882 */ /* 0x000fe20000000000 */
[----:B------:R-:W-:Y:S02]  /*1b70*/  WARPGROUP.DEPBAR.LE gsb0, 0x0 ;  /* 0x00008000000079c5 */ /* 0x000fe40000010000 */
        /* <DEDUP_REMOVED lines=36> */
[----:B------:R-:W-:Y:S03]  /*1dc0*/  HGMMA.64x64x16.F32 R24, gdesc[UR4], R24, gsb0 ;  /* 0x00e00000041879f0 */ /* 0x000fe60008000818 */
[----:B------:R-:W-:Y:S02]  /*1dd0*/  WARPGROUP.DEPBAR.LE gsb0, 0x0 ;  /* 0x00008000000079c5 */ /* 0x000fe40000010000 */
[----:B------:R-:W-:Y:S05]  /*1de0*/  @!P1 BRA `(.L_x_25) ;  /* 0x0000000400849947 */ /* 0x000fea0003800000 */
[----:B------:R-:W-:Y:S01]  /*1df0*/  UIADD3 UR8, UR38, 0x1, URZ ;  /* 0x0000000126087890 */ /* 0x000fe2000fffe03f */
[----:B------:R-:W-:Y:S02]  /*1e00*/  IMAD.U32 R0, RZ, RZ, UR42 ;  /* 0x0000002aff007e24 */ /* 0x000fe4000f8e00ff */
[----:B------:R-:W-:Y:S01]  /*1e10*/  IMAD.U32 R3, RZ, RZ, UR38 ;  /* 0x00000026ff037e24 */ /* 0x000fe2000f8e00ff */
[----:B------:R-:W-:-:S04]  /*1e20*/  UISETP.NE.AND UP0, UPT, UR8, 0x3, UPT ;  /* 0x000000030800788c */ /* 0x000fc8000bf05270 */
[----:B------:R-:W-:Y:S02]  /*1e30*/  USEL UR4, URZ, 0x1, UP0 ;  /* 0x000000013f047887 */ /* 0x000fe40008000000 */
[----:B------:R-:W-:Y:S02]  /*1e40*/  USEL UR8, UR8, URZ, UP0 ;  /* 0x0000003f08087287 */ /* 0x000fe40008000000 */
[----:B------:R-:W-:-:S06]  /*1e50*/  ULOP3.LUT UR4, UR39, UR4, URZ, 0x3c, !UPT ;  /* 0x0000000427047292 */ /* 0x000fcc000f8e3c3f */
[----:B------:R-:W-:-:S07]  /*1e60*/  IMAD.U32 R6, RZ, RZ, UR4 ;  /* 0x00000004ff067e24 */ /* 0x000fce000f8e00ff */
.L_x_32:
[----:B------:R-:W-:Y:S05]  /*1e70*/  @!P0 BRA `(.L_x_26) ;  /* 0x0000000000048947 */ /* 0x000fea0003800000 */
[----:B------:R-:W-:Y:S01]  /*1e80*/  BPT.TRAP 0x1 ;  /* 0x000000040000795c */ /* 0x000fe20000300000 */
.L_x_26:
[----:B------:R-:W-:Y:S01]  /*1e90*/  ULEA UR4, UR8, UR41, 0x3 ;  /* 0x0000002908047291 */ /* 0x000fe2000f8e183f */
[----:B------:R-:W-:-:S08]  /*1ea0*/  SHF.L.U32 R4, R6, 0x1f, RZ ;  /* 0x0000001f06047819 */ /* 0x000fd000000006ff */
[----:B------:R0:W1:Y:S01]  /*1eb0*/  SYNCS.PHASECHK.TRANS64.TRYWAIT P1, [UR4], R4 ;  /* 0x00000004ff0075a7 */ /* 0x0000620008020144 */
[----:B------:R-:W-:Y:S05]  /*1ec0*/  @!P0 BRA `(.L_x_27) ;  /* 0x0000000000048947 */ /* 0x000fea0003800000 */
[----:B------:R-:W-:Y:S01]  /*1ed0*/  BPT.TRAP 0x1 ;  /* 0x000000040000795c */ /* 0x000fe20000300000 */
.L_x_27:
[----:B-1----:R-:W-:Y:S05]  /*1ee0*/  @P1 BRA `(.L_x_28) ;  /* 0x0000000000081947 */ /* 0x002fea0003800000 */
[----:B------:R-:W1:Y:S02]  /*1ef0*/  SYNCS.PHASECHK.TRANS64.TRYWAIT P1, [UR4], R4 ;  /* 0x00000004ff0075a7 */ /* 0x000e640008020144 */
[----:B-1----:R-:W-:Y:S05]  /*1f00*/  @!P1 BRA `(.L_x_29) ;  /* 0x0000004000489947 */ /* 0x002fea0003800000 */
.L_x_28:
[----:B------:R-:W-:Y:S01]  /*1f10*/  ULEA UR9, UR8, UR45, 0xa ;  /* 0x0000002d08097291 */ /* 0x000fe2000f8e503f */
[----:B------:R-:W-:Y:S01]  /*1f20*/  WARPGROUP.ARRIVE ;  /* 0x00000000000079c5 */ /* 0x000fe20000000000 */
[----:B------:R-:W-:Y:S01]  /*1f30*/  ULEA UR10, UR8, UR46, 0xa ;  /* 0x0000002e080a7291 */ /* 0x000fe2000f8e503f */
[----:B------:R-:W-:Y:S01]  /*1f40*/  UMOV UR5, 0x40000040 ;  /* 0x4000004000057882 */ /* 0x000fe20000000000 */
[----:B------:R-:W-:-:S03]  /*1f50*/  UMOV UR7, 0x40000040 ;  /* 0x4000004000077882 */ /* 0x000fc60000000000 */
[----:B------:R-:W-:Y:S02]  /*1f60*/  UMOV UR4, UR9 ;  /* 0x0000000900047c82 */ /* 0x000fe40008000000 */
[----:B------:R-:W-:Y:S02]  /*1f70*/  UMOV UR6, UR10 ;  /* 0x0000000a00067c82 */ /* 0x000fe40008000000 */
[----:B------:R-:W-:Y:S01]  /*1f80*/  HGMMA.64x64x16.F32 R24, gdesc[UR4], R24, gsb0 ;  /* 0x00e00000041879f0 */ /* 0x000fe20008000818 */
        /* <DEDUP_REMOVED lines=51> */
[----:B------:R-:W-:Y:S01]  /*22c0*/  BPT.TRAP 0x1 ;  /* 0x000000040000795c */ /* 0x000fe20000300000 */
.L_x_30:
[----:B------:R-:W-:-:S13]  /*22d0*/  ISETP.NE.AND P1, PT, R57, RZ, PT ;  /* 0x000000ff3900720c */ /* 0x000fda0003f25270 */
[----:B01----:R-:W-:-:S05]  /*22e0*/  @P1 LEA R4, R3, UR41, 0x3 ;  /* 0x0000002903041c11 */ /* 0x003fca000f8e18ff */
[----:B------:R-:W-:-:S05]  /*22f0*/  @P1 VIADD R5, R4, 0x18 ;  /* 0x0000001804051836 */ /* 0x000fca0000000000 */
[----:B------:R-:W-:-:S04]  /*2300*/  @P1 PRMT R5, R56, 0x654, R5 ;  /* 0x0000065438051816 */ /* 0x000fc80000000005 */
[----:B------:R0:W-:Y:S01]  /*2310*/  @P1 SYNCS.ARRIVE.TRANS64.RED.A1T0 RZ, [R5+URZ], RZ ;  /* 0x000000ff05ff19a7 */ /* 0x0001e2000810043f */
[----:B------:R-:W-:-:S13]  /*2320*/  ISETP.GT.U32.AND P1, PT, R23, 0x1, PT ;  /* 0x000000011700780c */ /* 0x000fda0003f24070 */
[----:B0-----:R-:W-:Y:S05]  /*2330*/  @P1 BRA `(.L_x_31) ;  /* 0x0000000000041947 */ /* 0x001fea0003800000 */
[----:B------:R-:W-:Y:S01]  /*2340*/  BPT.TRAP 0x1 ;  /* 0x000000040000795c */ /* 0x000fe20000300000 */
.L_x_31:
[----:B------:R-:W-:Y:S01]  /*2350*/  UIADD3 UR8, UR8, 0x1, URZ ;  /* 0x0000000108087890 */ /* 0x000fe2000fffe03f */
[C---:B------:R-:W-:Y:S01]  /*2360*/  ISETP.GT.AND P2, PT, R0.reuse, 0x1, PT ;  /* 0x000000010000780c */ /* 0x040fe20003f44270 */
[----:B------:R-:W-:Y:S02]  /*2370*/  VIADD R3, R3, 0x1 ;  /* 0x0000000103037836 */ /* 0x000fe40000000000 */
[----:B------:R-:W-:Y:S01]  /*2380*/  UISETP.NE.AND UP0, UPT, UR8, 0x3, UPT ;  /* 0x000000030800788c */ /* 0x000fe2000bf05270 */
[----:B------:R-:W-:Y:S02]  /*2390*/  VIADD R0, R0, 0xffffffff ;  /* 0xffffffff00007836 */ /* 0x000fe40000000000 */
[C---:B------:R-:W-:Y:S01]  /*23a0*/  ISETP.NE.AND P1, PT, R3.reuse, 0x3, PT ;  /* 0x000000030300780c */ /* 0x040fe20003f25270 */
[----:B------:R-:W-:Y:S02]  /*23b0*/  USEL UR4, URZ, 0x1, UP0 ;  /* 0x000000013f047887 */ /* 0x000fe40008000000 */
[----:B------:R-:W-:Y:S01]  /*23c0*/  USEL UR8, UR8, URZ, UP0 ;  /* 0x0000003f08087287 */ /* 0x000fe20008000000 */
[----:B------:R-:W-:-:S03]  /*23d0*/  SEL R3, R3, RZ, P1 ;  /* 0x000000ff03037207 */ /* 0x000fc60000800000 */
[----:B------:R-:W-:Y:S01]  /*23e0*/  LOP3.LUT R6, R6, UR4, RZ, 0x3c, !PT ;  /* 0x0000000406067c12 */ /* 0x000fe2000f8e3cff */
[----:B------:R-:W-:Y:S07]  /*23f0*/  @P2 BRA `(.L_x_32) ;  /* 0xfffffff8009c2947 */ /* 0x000fee000383ffff */
.L_x_25:
[----:B------:R-:W0:Y:S01]  /*2400*/  LDC R0, c[0x0][0x28c] ;  /* 0x0000a300ff007b82 */ /* 0x000e220000000800 */
[----:B------:R-:W-:-:S04]  /*2410*/  IMAD.U32 R3, RZ, RZ, UR49 ;  /* 0x00000031ff037e24 */ /* 0x000fc8000f8e00ff */
[----:B------:R1:W-:Y:S01]  /*2420*/  SYNCS.ARRIVE.TRANS64.A1T0 RZ, [R3+UR48], RZ ;  /* 0x000000ff03ff79a7 */ /* 0x0003e20008100030 */
[----:B0-----:R-:W-:-:S13]  /*2430*/  ISETP.GE.AND P1, PT, R0, 0x1, PT ;  /* 0x000000010000780c */ /* 0x001fda0003f26270 */
[----:B-1----:R-:W-:Y:S05]  /*2440*/  @!P1 BRA `(.L_x_33) ;  /* 0x0000000000449947 */ /* 0x002fea0003800000 */
[----:B------:R-:W-:Y:S05]  /*2450*/  @!P0 BRA `(.L_x_34) ;  /* 0x0000000000048947 */ /* 0x000fea0003800000 */
[----:B------:R-:W-:Y:S01]  /*2460*/  BPT.TRAP 0x1 ;  /* 0x000000040000795c */ /* 0x000fe20000300000 */
.L_x_34:
[----:B------:R-:W-:-:S13]  /*2470*/  ISETP.NE.AND P0, PT, R57, RZ, PT ;  /* 0x000000ff3900720c */ /* 0x000fda0003f05270 */
[----:B------:R-:W-:-:S05]  /*2480*/  VOTEU.ANY UP0, P0 ;  /* 0x00000000003f7886 */ /* 0x000fca0000000100 */
[----:B------:R-:W-:-:S06]  /*2490*/  @UP0 UIADD3 UR4, UR38, UR42, URZ ;  /* 0x0000002a26040290 */ /* 0x000fcc000fffe03f */
[----:B------:R-:W-:Y:S02]  /*24a0*/  IMAD.U32 R4, RZ, RZ, UR4 ;  /* 0x00000004ff047e24 */ /* 0x000fe4000f8e00ff */
[----:B------:R-:W-:Y:S02]  /*24b0*/  IMAD.U32 R3, RZ, RZ, UR4 ;  /* 0x00000004ff037e24 */ /* 0x000fe4000f8e00ff */
[----:B------:R-:W-:-:S05]  /*24c0*/  @P0 IMAD.WIDE.U32 R4, R4, -0x55555555, RZ ;  /* 0xaaaaaaab04040825 */ /* 0x000fca00078e00ff */
[----:B------:R-:W-:-:S05]  /*24d0*/  @P0 SHF.R.U32.HI R0, RZ, 0x1, R5 ;  /* 0x00000001ff000819 */ /* 0x000fca0000011605 */
[----:B------:R-:W-:-:S05]  /*24e0*/  @P0 IMAD R0, R0, -0x3, R3 ;  /* 0xfffffffd00000824 */ /* 0x000fca00078e0203 */
[----:B------:R-:W-:-:S05]  /*24f0*/  @P0 LEA R0, R0, UR41, 0x3 ;  /* 0x0000002900000c11 */ /* 0x000fca000f8e18ff */
[----:B------:R-:W-:-:S05]  /*2500*/  @P0 VIADD R3, R0, 0x18 ;  /* 0x0000001800030836 */ /* 0x000fca0000000000 */
[----:B------:R-:W-:-:S04]  /*2510*/  @P0 PRMT R3, R56, 0x654, R3 ;  /* 0x0000065438030816 */ /* 0x000fc80000000003 */
[----:B------:R0:W-:Y:S01]  /*2520*/  @P0 SYNCS.ARRIVE.TRANS64.RED.A1T0 RZ, [R3+URZ], RZ ;  /* 0x000000ff03ff09a7 */ /* 0x0001e2000810043f */
[----:B------:R-:W-:-:S13]  /*2530*/  ISETP.GT.U32.AND P0, PT, R23, 0x1, PT ;  /* 0x000000011700780c */ /* 0x000fda0003f04070 */
[----:B0-----:R-:W-:Y:S05]  /*2540*/  @P0 BRA `(.L_x_33) ;  /* 0x0000000000040947 */ /* 0x001fea0003800000 */
[----:B------:R-:W-:Y:S01]  /*2550*/  BPT.TRAP 0x1 ;  /* 0x000000040000795c */ /* 0x000fe20000300000 */
.L_x_33:
[----:B------:R-:W-:Y:S01]  /*2560*/  SHF.L.U32 R0, R75, 0x1f, RZ ;  /* 0x0000001f4b007819 */ /* 0x000fe200000006ff */
[----:B------:R-:W-:Y:S01]  /*2570*/  UIADD3 UR38, UR38, UR47, URZ ;  /* 0x0000002f26267290 */ /* 0x000fe2000fffe03f */
[----:B------:R-:W-:Y:S01]  /*2580*/  SHF.R.S32.HI R9, RZ, 0x1f, R19 ;  /* 0x0000001fff097819 */ /* 0x000fe20000011413 */
[----:B------:R-:W-:Y:S01]  /*2590*/  UISETP.GE.U32.AND UP1, UPT, UR47, 0x3, UPT ;  /* 0x000000032f00788c */ /* 0x000fe2000bf26070 */
[----:B------:R-:W0:Y:S01]  /*25a0*/  SYNCS.PHASECHK.TRANS64.TRYWAIT P0, [UR43+0x8], R0 ;  /* 0x00000800ff0075a7 */ /* 0x000e22000800016b */
[----:B------:R-:W-:-:S04]  /*25b0*/  UISETP.GT.U32.AND UP0, UPT, UR38, 0x2, UPT ;  /* 0x000000022600788c */ /* 0x000fc8000bf04070 */
[----:B------:R-:W-:-:S04]  /*25c0*/  UISETP.LT.U32.AND UP0, UPT, UR47, 0x3, UP0 ;  /* 0x000000032f00788c */ /* 0x000fc80008701070 */
[----:B------:R-:W-:Y:S02]  /*25d0*/  USEL UR6, URZ, 0x1, !UP0 ;  /* 0x000000013f067887 */ /* 0x000fe4000c000000 */
[----:B------:R-:W-:Y:S02]  /*25e0*/  @UP1 UIMAD.WIDE.U32 UR4, UR38, -0x55555555, URZ ;  /* 0xaaaaaaab260418a5 */ /* 0x000fe4000f8e003f */
[----:B------:R-:W-:Y:S02]  /*25f0*/  ULOP3.LUT UR39, UR39, UR6, URZ, 0x3c, !UPT ;  /* 0x0000000627277292 */ /* 0x000fe4000f8e3c3f */
[----:B------:R-:W-:-:S04]  /*2600*/  @UP1 USHF.R.U32.HI UR4, URZ, 0x1, UR5 ;  /* 0x000000013f041899 */ /* 0x000fc80008011605 */
[----:B------:R-:W-:Y:S01]  /*2610*/  @UP1 ULOP3.LUT UR39, UR39, 0x1, UR4, 0x78, !UPT ;  /* 0x0000000127271892 */ /* 0x000fe2000f8e7804 */
[----:B0-----:R-:W-:Y:S11]  /*2620*/  @!P0 BRA `(.L_x_35) ;  /* 0x0000003800988947 */ /* 0x001ff60003800000 */
.L_x_124:
[----:B------:R-:W-:Y:S01]  /*2630*/  ULDC.64 UR4, c[0x0][0x5d0] ;  /* 0x0001740000047ab9 */ /* 0x000fe20000000a00 */
[----:B------:R-:W-:Y:S01]  /*2640*/  ULDC UR6, c[0x0][0x284] ;  /* 0x0000a10000067ab9 */ /* 0x000fe20000000800 */
[----:B0-----:R-:W-:Y:S02]  /*2650*/  IMAD R0, R9, UR4, RZ ;  /* 0x0000000409007c24 */ /* 0x001fe4000f8e02ff */
[----:B------:R-:W-:Y:S02]  /*2660*/  IMAD.SHL.U32 R12, R18, 0x40, RZ ;  /* 0x00000040120c7824 */ /* 0x000fe400078e00ff */
[C---:B------:R-:W-:Y:S02]  /*2670*/  IMAD R3, R19.reuse, UR5, R0 ;  /* 0x0000000513037c24 */ /* 0x040fe4000f8e0200 */
[----:B------:R-:W-:Y:S01]  /*2680*/  IMAD.SHL.U32 R0, R22, 0x40, RZ ;  /* 0x0000004016007824 */ /* 0x000fe200078e00ff */
[----:B------:R-:W-:Y:S01]  /*2690*/  SHF.R.S32.HI R13, RZ, 0x1f, R12 ;  /* 0x0000001fff0d7819 */ /* 0x000fe2000001140c */
[----:B------:R-:W-:Y:S01]  /*26a0*/  IMAD.WIDE.U32 R4, R19, UR4, R62 ;  /* 0x0000000413047c25 */ /* 0x000fe2000f8e003e */
[----:B------:R-:W-:-:S02]  /*26b0*/  ULDC.64 UR4, c[0x0][0x5c8] ;  /* 0x0001720000047ab9 */ /* 0x000fc40000000a00 */
[----:B------:R-:W-:Y:S01]  /*26c0*/  ISETP.GE.AND P0, PT, R0, UR6, PT ;  /* 0x0000000600007c0c */ /* 0x000fe2000bf06270 */
[----:B------:R-:W-:Y:S01]  /*26d0*/  ULDC UR6, c[0x0][0x288] ;  /* 0x0000a20000067ab9 */ /* 0x000fe20000000800 */
[----:B------:R-:W-:Y:S01]  /*26e0*/  IADD3 R4, P1, R12, R4, RZ ;  /* 0x000000040c047210 */ /* 0x000fe20007f3e0ff */
[----:B------:R-:W-:Y:S01]  /*26f0*/  IMAD.WIDE R20, R22, 0x40, R60 ;  /* 0x0000004016147825 */ /* 0x000fe200078e023c */
[----:B------:R-:W-:Y:S02]  /*2700*/  ISETP.GE.OR P0, PT, R12, UR6, P0 ;  /* 0x000000060c007c0c */ /* 0x000fe40008706670 */
[----:B------:R-:W-:Y:S01]  /*2710*/  IADD3.X R5, R13, R5, R3, P1, !PT ;  /* 0x000000050d057210 */ /* 0x000fe20000ffe403 */
[----:B------:R-:W-:-:S04]  /*2720*/  IMAD R7, R21, UR4, RZ ;  /* 0x0000000415077c24 */ /* 0x000fc8000f8e02ff */
[C---:B------:R-:W-:Y:S02]  /*2730*/  IMAD R7, R20.reuse, UR5, R7 ;  /* 0x0000000514077c24 */ /* 0x040fe4000f8e0207 */
[----:B------:R-:W-:-:S04]  /*2740*/  IMAD.WIDE.U32 R72, R20, UR4, R4 ;  /* 0x0000000414487c25 */ /* 0x000fc8000f8e0004 */
[----:B------:R-:W-:Y:S05]  /*2750*/  @P0 BRA `(.L_x_36) ;  /* 0x0000002000580947 */ /* 0x000fea0003800000 */
[----:B-----5:R-:W-:Y:S01]  /*2760*/  FSETP.NEU.AND P0, PT, R59, RZ, PT ;  /* 0x000000ff3b00720b */ /* 0x020fe20003f0d000 */
[----:B------:R-:W-:Y:S01]  /*2770*/  IMAD.IADD R18, R67, 0x1, -R12 ;  /* 0x0000000143127824 */ /* 0x000fe200078e0a0c */
[----:B------:R-:W-:Y:S01]  /*2780*/  BSSY B0, `(.L_x_36) ;  /* 0x0000213000007945 */ /* 0x000fe20003800000 */
[----:B------:R-:W-:Y:S02]  /*2790*/  IMAD.IADD R0, R71, 0x1, -R0 ;  /* 0x0000000147007824 */ /* 0x000fe400078e0a00 */
[----:B------:R-:W-:Y:S01]  /*27a0*/  IMAD.IADD R7, R73, 0x1, R7 ;  /* 0x0000000149077824 */ /* 0x000fe200078e0207 */
[----:B------:R-:W-:-:S04]  /*27b0*/  ISETP.GT.AND P2, PT, R18, RZ, PT ;  /* 0x000000ff1200720c */ /* 0x000fc80003f44270 */
[----:B------:R-:W-:-:S03]  /*27c0*/  ISETP.GT.AND P1, PT, R0, RZ, P2 ;  /* 0x000000ff0000720c */ /* 0x000fc60001724270 */
[----:B------:R-:W-:Y:S10]  /*27d0*/  @!P0 BRA `(.L_x_37) ;  /* 0x0000001400dc8947 */ /* 0x000ff40003800000 */
[----:B------:R-:W0:Y:S01]  /*27e0*/  LDC.64 R76, c[0x0][0x5b8] ;  /* 0x00016e00ff4c7b82 */ /* 0x000e220000000a00 */
[----:B------:R-:W-:-:S07]  /*27f0*/  ULDC.64 UR4, c[0x0][0x5c0] ;  /* 0x0001700000047ab9 */ /* 0x000fce0000000a00 */
[----:B------:R-:W1:Y:S08]  /*2800*/  LDC.64 R78, c[0x0][0x5b0] ;  /* 0x00016c00ff4e7b82 */ /* 0x000e700000000a00 */
[----:B------:R-:W2:Y:S01]  /*2810*/  LDC.64 R80, c[0x0][0x5a8] ;  /* 0x00016a00ff507b82 */ /* 0x000ea20000000a00 */
[-C--:B0-----:R-:W-:Y:S02]  /*2820*/  IMAD R6, R9, R76.reuse, RZ ;  /* 0x0000004c09067224 */ /* 0x081fe400078e02ff */
[----:B------:R-:W-:-:S04]  /*2830*/  IMAD.WIDE.U32 R4, R19, R76, R62 ;  /* 0x0000004c13047225 */ /* 0x000fc800078e003e */
[----:B------:R-:W-:Y:S01]  /*2840*/  IMAD R73, R19, R77, R6 ;  /* 0x0000004d13497224 */ /* 0x000fe200078e0206 */
[----:B------:R-:W-:Y:S01]  /*2850*/  IADD3 R8, P0, R12, R4, RZ ;  /* 0x000000040c087210 */ /* 0x000fe20007f1e0ff */
[----:B-1----:R-:W-:-:S03]  /*2860*/  IMAD R3, R21, R78, RZ ;  /* 0x0000004e15037224 */ /* 0x002fc600078e02ff */
[----:B------:R-:W-:Y:S01]  /*2870*/  IADD3.X R9, R13, R5, R73, P0, !PT ;  /* 0x000000050d097210 */ /* 0x000fe200007fe449 */
[C---:B------:R-:W-:Y:S02]  /*2880*/  IMAD R77, R20.reuse, R79, R3 ;  /* 0x0000004f144d7224 */ /* 0x040fe400078e0203 */
[----:B------:R-:W-:-:S04]  /*2890*/  IMAD.WIDE.U32 R4, R20, R78, R8 ;  /* 0x0000004e14047225 */ /* 0x000fc800078e0008 */
[----:B------:R-:W-:Y:S01]  /*28a0*/  IMAD.IADD R3, R5, 0x1, R77 ;  /* 0x0000000105037824 */ /* 0x000fe200078e024d */
[----:B--2---:R-:W-:-:S04]  /*28b0*/  LEA R10, P0, R4, R80, 0x1 ;  /* 0x00000050040a7211 */ /* 0x004fc800078008ff */
[----:B------:R-:W-:-:S05]  /*28c0*/  LEA.HI.X R11, R4, R81, R3, 0x1, P0 ;  /* 0x00000051040b7211 */ /* 0x000fca00000f0c03 */
[----:B------:R-:W2:Y:S01]  /*28d0*/  @P1 LDG.E.LTC128B.U16 R3, desc[UR36][R10.64] ;  /* 0x000000240a031981 */ /* 0x000ea2000c1e1520 */
[----:B------:R-:W-:Y:S01]  /*28e0*/  IMAD.WIDE.U32 R4, R20, R78, R12 ;  /* 0x0000004e14047225 */ /* 0x000fe200078e000c */
[----:B------:R-:W-:Y:S02]  /*28f0*/  BSSY B1, `(.L_x_38) ;  /* 0x0000015000017945 */ /* 0x000fe40003800000 */
[----:B------:R-:W-:-:S04]  /*2900*/  IADD3 R14, P0, R62, R4, RZ ;  /* 0x000000043e0e7210 */ /* 0x000fc80007f1e0ff */
[----:B------:R-:W-:Y:S02]  /*2910*/  IADD3.X R15, R63, R77, R5, P0, !PT ;  /* 0x0000004d3f0f7210 */ /* 0x000fe400007fe405 */
[----:B------:R-:W-:Y:S01]  /*2920*/  LEA R6, P0, R72, UR4, 0x1 ;  /* 0x0000000448067c11 */ /* 0x000fe2000f8008ff */
[----:B------:R-:W-:-:S03]  /*2930*/  IMAD.WIDE.U32 R14, R19, R76, R14 ;  /* 0x0000004c130e7225 */ /* 0x000fc600078e000e */
[----:B------:R-:W-:Y:S02]  /*2940*/  LEA.HI.X R7, R72, UR5, R7, 0x1, P0 ;  /* 0x0000000548077c11 */ /* 0x000fe400080f0c07 */
[----:B------:R-:W-:-:S04]  /*2950*/  ISETP.GT.AND P0, PT, R18, 0x1, PT ;  /* 0x000000011200780c */ /* 0x000fc80003f04270 */
[----:B------:R-:W-:Y:S01]  /*2960*/  ISETP.GT.AND P3, PT, R0, RZ, P0 ;  /* 0x000000ff0000720c */ /* 0x000fe20000764270 */
[----:B--2---:R-:W-:-:S05]  /*2970*/  HADD2.F32 R4, -RZ, R3.H0_H0 ;  /* 0x20000003ff047230 */ /* 0x004fca0000004100 */
[----:B------:R-:W-:Y:S01]  /*2980*/  FMUL R5, R4, R59 ;  /* 0x0000003b04057220 */ /* 0x000fe20000400000 */
[----:B------:R-:W-:-:S03]  /*2990*/  LEA R4, P4, R14, R80, 0x1 ;  /* 0x000000500e047211 */ /* 0x000fc600078808ff */
[----:B------:R-:W-:-:S05]  /*29a0*/  FFMA R5, R24, R58, R5 ;  /* 0x0000003a18057223 */ /* 0x000fca0000000005 */
[----:B------:R-:W-:Y:S01]  /*29b0*/  F2FP.F16.F32.PACK_AB R10, RZ, R5 ;  /* 0x00000005ff0a723e */ /* 0x000fe200000000ff */
[----:B------:R-:W-:-:S03]  /*29c0*/  IMAD.IADD R5, R73, 0x1, R15 ;  /* 0x0000000149057824 */ /* 0x000fc600078e020f */
[----:B------:R-:W-:Y:S01]  /*29d0*/  PRMT R11, R10, 0x7610, R11 ;  /* 0x000076100a0b7816 */ /* 0x000fe2000000000b */
[----:B------:R-:W-:Y:S01]  /*29e0*/  IMAD.SHL.U32 R10, R78, 0x8, RZ ;  /* 0x000000084e0a7824 */ /* 0x000fe200078e00ff */
[----:B------:R-:W-:-:S03]  /*29f0*/  LEA.HI.X R5, R14, R81, R5, 0x1, P4 ;  /* 0x000000510e057211 */ /* 0x000fc600020f0c05 */
[----:B------:R0:W-:Y:S02]  /*2a00*/  @P1 STG.E.U16 desc[UR36][R6.64], R11 ;  /* 0x0000000b06001986 */ /* 0x0001e4000c101524 */
[----:B0-----:R-:W-:Y:S01]  /*2a10*/  SHF.L.U64.HI R11, R78, 0x3, R79 ;  /* 0x000000034e0b7819 */ /* 0x001fe2000001024f */
[----:B------:R-:W-:Y:S06]  /*2a20*/  @!P3 BRA `(.L_x_39) ;  /* 0x000000000004b947 */ /* 0x000fec0003800000 */
[----:B------:R0:W5:Y:S02]  /*2a30*/  LDG.E.LTC128B.U16 R3, desc[UR36][R4.64+0x2] ;  /* 0x0000022404037981 */ /* 0x000164000c1e1520 */
.L_x_39:
[----:B------:R-:W-:Y:S05]  /*2a40*/  BSYNC B1 ;  /* 0x0000000000017941 */ /* 0x000fea0003800000 */
.L_x_38:
[----:B-----5:R-:W-:Y:S01]  /*2a50*/  HADD2.F32 R14, -RZ, R3.H0_H0 ;  /* 0x20000003ff0e7230 */ /* 0x020fe20000004100 */
[----:B------:R-:W-:Y:S01]  /*2a60*/  ISETP.GT.AND P2, PT, R0, 0x8, P2 ;  /* 0x000000080000780c */ /* 0x000fe20001744270 */
[----:B------:R-:W-:Y:S01]  /*2a70*/  IMAD.WIDE.U32 R10, R20, R78, R10 ;  /* 0x0000004e140a7225 */ /* 0x000fe200078e000a */
[----:B------:R-:W-:-:S03]  /*2a80*/  PRMT R20, R3, 0x7610, R20 ;  /* 0x0000761003147816 */ /* 0x000fc60000000014 */
[----:B------:R-:W-:Y:S01]  /*2a90*/  FMUL R14, R14, R59 ;  /* 0x0000003b0e0e7220 */ /* 0x000fe20000400000 */
[----:B------:R-:W-:Y:S01]  /*2aa0*/  IMAD.IADD R77, R77, 0x1, R11 ;  /* 0x000000014d4d7824 */ /* 0x000fe200078e020b */
[----:B------:R-:W-:Y:S02]  /*2ab0*/  IADD3 R8, P1, R8, R10, RZ ;  /* 0x0000000a08087210 */ /* 0x000fe40007f3e0ff */
[----:B------:R-:W-:-:S03]  /*2ac0*/  FFMA R25, R25, R58, R14 ;  /* 0x0000003a19197223 */ /* 0x000fc6000000000e */
[----:B------:R-:W-:Y:S01]  /*2ad0*/  IMAD.X R9, R77, 0x1, R9, P1 ;  /* 0x000000014d097824 */ /* 0x000fe200008e0609 */
[C---:B------:R-:W-:Y:S02]  /*2ae0*/  LEA R14, P1, R8.reuse, R80, 0x1 ;  /* 0x00000050080e7211 */ /* 0x040fe400078208ff */
[----:B------:R-:W-:Y:S02]  /*2af0*/  F2FP.F16.F32.PACK_AB R25, RZ, R25 ;  /* 0x00000019ff19723e */ /* 0x000fe400000000ff */
[----:B------:R-:W-:-:S03]  /*2b00*/  LEA.HI.X R15, R8, R81, R9, 0x1, P1 ;  /* 0x00000051080f7211 */ /* 0x000fc600008f0c09 */
[----:B------:R1:W-:Y:S04]  /*2b10*/  @P3 STG.E.U16 desc[UR36][R6.64+0x2], R25 ;  /* 0x0000021906003986 */ /* 0x0003e8000c101524 */
[----:B------:R-:W2:Y:S01]  /*2b20*/  @P2 LDG.E.LTC128B.U16 R20, desc[UR36][R14.64] ;  /* 0x000000240e142981 */ /* 0x000ea2000c1e1520 */
[----:B------:R-:W-:Y:S01]  /*2b30*/  IADD3 R12, P1, P3, R62, R10, R12 ;  /* 0x0000000a3e0c7210 */ /* 0x000fe20007b3e00c */
[----:B------:R-:W-:Y:S01]  /*2b40*/  BSSY B1, `(.L_x_40) ;  /* 0x0000011000017945 */ /* 0x000fe20003800000 */
[C---:B------:R-:W-:Y:S02]  /*2b50*/  SHF.L.U64.HI R11, R64.reuse, 0x1, R65 ;  /* 0x00000001400b7819 */ /* 0x040fe40000010241 */
[----:B------:R-:W-:Y:S02]  /*2b60*/  IADD3.X R13, R63, R77, R13, P1, P3 ;  /* 0x0000004d3f0d7210 */ /* 0x000fe40000fe640d */
[----:B------:R-:W-:-:S02]  /*2b70*/  LEA R10, P1, R64, R6, 0x1 ;  /* 0x00000006400a7211 */ /* 0x000fc400078208ff */
[----:B------:R-:W-:Y:S01]  /*2b80*/  ISETP.GT.AND P0, PT, R0, 0x8, P0 ;  /* 0x000000080000780c */ /* 0x000fe20000704270 */
[----:B------:R-:W-:-:S04]  /*2b90*/  IMAD.WIDE.U32 R12, R19, R76, R12 ;  /* 0x0000004c130c7225 */ /* 0x000fc800078e000c */
[----:B------:R-:W-:Y:S02]  /*2ba0*/  IMAD.X R11, R11, 0x1, R7, P1 ;  /* 0x000000010b0b7824 */ /* 0x000fe400008e0607 */
[----:B------:R-:W-:Y:S02]  /*2bb0*/  IMAD.IADD R9, R73, 0x1, R13 ;  /* 0x0000000149097824 */ /* 0x000fe400078e020d */
[----:B--2---:R-:W-:-:S05]  /*2bc0*/  HADD2.F32 R8, -RZ, R20.H0_H0 ;  /* 0x20000014ff087230 */ /* 0x004fca0000004100 */
[----:B------:R-:W-:Y:S01]  /*2bd0*/  FMUL R3, R8, R59 ;  /* 0x0000003b08037220 */ /* 0x000fe20000400000 */
[----:B------:R-:W-:-:S03]  /*2be0*/  LEA R8, P3, R12, R80, 0x1 ;  /* 0x000000500c087211 */ /* 0x000fc600078608ff */
[----:B------:R-:W-:Y:S01]  /*2bf0*/  FFMA R3, R26, R58, R3 ;  /* 0x0000003a1a037223 */ /* 0x000fe20000000003 */
[----:B------:R-:W-:-:S04]  /*2c00*/  LEA.HI.X R9, R12, R81, R9, 0x1, P3 ;  /* 0x000000510c097211 */ /* 0x000fc800018f0c09 */
[----:B------:R-:W-:-:S05]  /*2c10*/  F2FP.F16.F32.PACK_AB R3, RZ, R3 ;  /* 0x00000003ff03723e */ /* 0x000fca00000000ff */
[----:B------:R1:W-:Y:S01]  /*2c20*/  @P2 STG.E.U16 desc[UR36][R10.64], R3 ;  /* 0x000000030a002986 */ /* 0x0003e2000c101524 */
[----:B------:R-:W-:Y:S05]  /*2c30*/  @!P0 BRA `(.L_x_41) ;  /* 0x0000000000048947 */ /* 0x000fea0003800000 */
[----:B------:R2:W5:Y:S02]  /*2c40*/  LDG.E.LTC128B.U16 R20, desc[UR36][R8.64+0x2] ;  /* 0x0000022408147981 */ /* 0x000564000c1e1520 */
.L_x_41:
[----:B------:R-:W-:Y:S05]  /*2c50*/  BSYNC B1 ;  /* 0x0000000000017941 */ /* 0x000fea0003800000 */
.L_x_40:
[----:B-----5:R-:W-:Y:S01]  /*2c60*/  HADD2.F32 R12, -RZ, R20.H0_H0 ;  /* 0x20000014ff0c7230 */ /* 0x020fe20000004100 */
[----:B------:R-:W-:Y:S01]  /*2c70*/  ISETP.GT.AND P1, PT, R18, 0x8, PT ;  /* 0x000000081200780c */ /* 0x000fe20003f24270 */
[----:B------:R-:W-:Y:S03]  /*2c80*/  BSSY B1, `(.L_x_42) ;  /* 0x0000008000017945 */ /* 0x000fe60003800000 */
[----:B------:R-:W-:Y:S01]  /*2c90*/  FMUL R12, R12, R59 ;  /* 0x0000003b0c0c7220 */ /* 0x000fe20000400000 */
[----:B------:R-:W-:-:S03]  /*2ca0*/  ISETP.GT.AND P2, PT, R0, RZ, P1 ;  /* 0x000000ff0000720c */ /* 0x000fc60000f44270 */
[----:B------:R-:W-:-:S05]  /*2cb0*/  FFMA R12, R27, R58, R12 ;  /* 0x0000003a1b0c7223 */ /* 0x000fca000000000c */
[----:B------:R-:W-:-:S05]  /*2cc0*/  F2FP.F16.F32.PACK_AB R12, RZ, R12 ;  /* 0x0000000cff0c723e */ /* 0x000fca00000000ff */
[----:B------:R3:W-:Y:S01]  /*2cd0*/  @P0 STG.E.U16 desc[UR36][R10.64+0x2], R12 ;  /* 0x0000020c0a000986 */ /* 0x0007e2000c101524 */
[----:B------:R-:W-:Y:S05]  /*2ce0*/  @!P2 BRA `(.L_x_43) ;  /* 0x000000000004a947 */ /* 0x000fea0003800000 */
[----:B------:R4:W5:Y:S02]  /*2cf0*/  LDG.E.LTC128B.U16 R20, desc[UR36][R4.64+0x10] ;  /* 0x0000102404147981 */ /* 0x000964000c1e1520 */
.L_x_43:
[----:B------:R-:W-:Y:S05]  /*2d00*/  BSYNC B1 ;  /* 0x0000000000017941 */ /* 0x000fea0003800000 */
.L_x_42:
[----:B---3-5:R-:W-:Y:S01]  /*2d10*/  HADD2.F32 R12, -RZ, R20.H0_H0 ;  /* 0x20000014ff0c7230 */ /* 0x028fe20000004100 */
[----:B------:R-:W-:Y:S01]  /*2d20*/  ISETP.GT.AND P0, PT, R18, 0x9, PT ;  /* 0x000000091200780c */ /* 0x000fe20003f04270 */
[----:B------:R-:W-:Y:S03]  /*2d30*/  BSSY B1, `(.L_x_44) ;  /* 0x0000008000017945 */ /* 0x000fe60003800000 */
[----:B-1----:R-:W-:Y:S01]  /*2d40*/  FMUL R3, R12, R59 ;  /* 0x0000003b0c037220 */ /* 0x002fe20000400000 */
[----:B------:R-:W-:-:S03]  /*2d50*/  ISETP.GT.AND P3, PT, R0, RZ, P0 ;  /* 0x000000ff0000720c */ /* 0x000fc60000764270 */
[----:B------:R-:W-:-:S05]  /*2d60*/  FFMA R3, R28, R58, R3 ;  /* 0x0000003a1c037223 */ /* 0x000fca0000000003 */
[----:B------:R-:W-:-:S05]  /*2d70*/  F2FP.F16.F32.PACK_AB R3, RZ, R3 ;  /* 0x00000003ff03723e */ /* 0x000fca00000000ff */
[----:B------:R1:W-:Y:S01]  /*2d80*/  @P2 STG.E.U16 desc[UR36][R6.64+0x10], R3 ;  /* 0x0000100306002986 */ /* 0x0003e2000c101524 */
[----:B------:R-:W-:Y:S05]  /*2d90*/  @!P3 BRA `(.L_x_45) ;  /* 0x000000000004b947 */ /* 0x000fea0003800000 */
[----:B------:R3:W5:Y:S02]  /*2da0*/  LDG.E.LTC128B.U16 R20, desc[UR36][R4.64+0x12] ;  /* 0x0000122404147981 */ /* 0x000764000c1e1520 */
.L_x_45:
[----:B------:R-:W-:Y:S05]  /*2db0*/  BSYNC B1 ;  /* 0x0000000000017941 */ /* 0x000fea0003800000 */
.L_x_44:
[----:B-----5:R-:W-:Y:S01]  /*2dc0*/  HADD2.F32 R12, -RZ, R20.H0_H0 ;  /* 0x20000014ff0c7230 */ /* 0x020fe20000004100 */
[----:B------:R-:W-:Y:S01]  /*2dd0*/  ISETP.GT.AND P1, PT, R0, 0x8, P1 ;  /* 0x000000080000780c */ /* 0x000fe20000f24270 */
[----:B------:R-:W-:Y:S03]  /*2de0*/  BSSY B1, `(.L_x_46) ;  /* 0x0000007000017945 */ /* 0x000fe60003800000 */
[----:B------:R-:W-:-:S04]  /*2df0*/  FMUL R12, R12, R59 ;  /* 0x0000003b0c0c7220 */ /* 0x000fc80000400000 */
[----:B------:R-:W-:-:S05]  /*2e00*/  FFMA R12, R29, R58, R12 ;  /* 0x0000003a1d0c7223 */ /* 0x000fca000000000c */
[----:B------:R-:W-:-:S05]  /*2e10*/  F2FP.F16.F32.PACK_AB R12, RZ, R12 ;  /* 0x0000000cff0c723e */ /* 0x000fca00000000ff */
[----:B------:R0:W-:Y:S01]  /*2e20*/  @P3 STG.E.U16 desc[UR36][R6.64+0x12], R12 ;  /* 0x0000120c06003986 */ /* 0x0001e2000c101524 */
[----:B------:R-:W-:Y:S05]  /*2e30*/  @!P1 BRA `(.L_x_47) ;  /* 0x0000000000049947 */ /* 0x000fea0003800000 */
[----:B------:R0:W5:Y:S02]  /*2e40*/  LDG.E.LTC128B.U16 R20, desc[UR36][R8.64+0x10] ;  /* 0x0000102408147981 */ /* 0x000164000c1e1520 */
.L_x_47:
[----:B------:R-:W-:Y:S05]  /*2e50*/  BSYNC B1 ;  /* 0x0000000000017941 */ /* 0x000fea0003800000 */
.L_x_46:
[----:B0----5:R-:W-:Y:S01]  /*2e60*/  HADD2.F32 R12, -RZ, R20.H0_H0 ;  /* 0x20000014ff0c7230 */ /* 0x021fe20000004100 */
[----:B------:R-:W-:Y:S01]  /*2e70*/  ISETP.GT.AND P0, PT, R0, 0x8, P0 ;  /* 0x000000080000780c */ /* 0x000fe20000704270 */
[----:B------:R-:W-:Y:S03]  /*2e80*/  BSSY B1, `(.L_x_48) ;  /* 0x0000007000017945 */ /* 0x000fe60003800000 */
[----:B-1----:R-:W-:-:S04]  /*2e90*/  FMUL R3, R12, R59 ;  /* 0x0000003b0c037220 */ /* 0x002fc80000400000 */
[----:B------:R-:W-:-:S05]  /*2ea0*/  FFMA R3, R30, R58, R3 ;  /* 0x0000003a1e037223 */ /* 0x000fca0000000003 */
[----:B------:R-:W-:-:S05]  /*2eb0*/  F2FP.F16.F32.PACK_AB R3, RZ, R3 ;  /* 0x00000003ff03723e */ /* 0x000fca00000000ff */
[----:B------:R0:W-:Y:S01]  /*2ec0*/  @P1 STG.E.U16 desc[UR36][R10.64+0x10], R3 ;  /* 0x000010030a001986 */ /* 0x0001e2000c101524 */
[----:B------:R-:W-:Y:S05]  /*2ed0*/  @!P0 BRA `(.L_x_49) ;  /* 0x0000000000048947 */ /* 0x000fea0003800000 */
[----:B------:R1:W5:Y:S02]  /*2ee0*/  LDG.E.LTC128B.U16 R20, desc[UR36][R8.64+0x12] ;  /* 0x0000122408147981 */ /* 0x000364000c1e1520 */
.L_x_49:
[----:B------:R-:W-:Y:S05]  /*2ef0*/  BSYNC B1 ;  /* 0x0000000000017941 */ /* 0x000fea0003800000 */
.L_x_48:
        /* <DEDUP_REMOVED lines=10> */
.L_x_51:
[----:B------:R-:W-:Y:S05]  /*2fa0*/  BSYNC B1 ;  /* 0x0000000000017941 */ /* 0x000fea0003800000 */
.L_x_50:
[----:B0----5:R-:W-:Y:S01]  /*2fb0*/  HADD2.F32 R12, -RZ, R20.H0_H0 ;  /* 0x20000014ff0c7230 */ /* 0x021fe20000004100 */
        /* <DEDUP_REMOVED lines=9> */
.L_x_53:
[----:B------:R-:W-:Y:S05]  /*3050*/  BSYNC B1 ;  /* 0x0000000000017941 */ /* 0x000fea0003800000 */
.L_x_52:
        /* <DEDUP_REMOVED lines=9> */
.L_x_55:
[----:B------:R-:W-:Y:S05]  /*30f0*/  BSYNC B1 ;  /* 0x0000000000017941 */ /* 0x000fea0003800000 */
.L_x_54:
[----:B0----5:R-:W-:Y:S01]  /*3100*/  HADD2.F32 R12, -RZ, R20.H0_H0 ;  /* 0x20000014ff0c7230 */ /* 0x021fe20000004100 */
        /* <DEDUP_REMOVED lines=8> */
.L_x_57:
[----:B------:R-:W-:Y:S05]  /*3190*/  BSYNC B1 ;  /* 0x0000000000017941 */ /* 0x000fea0003800000 */
.L_x_56:
        /* <DEDUP_REMOVED lines=10> */
.L_x_59:
[----:B------:R-:W-:Y:S05]  /*3240*/  BSYNC B1 ;  /* 0x0000000000017941 */ /* 0x000fea0003800000 */
.L_x_58:
        /* <DEDUP_REMOVED lines=10> */
.L_x_61:
[----:B------:R-:W-:Y:S05]  /*32f0*/  BSYNC B1 ;  /* 0x0000000000017941 */ /* 0x000fea0003800000 */
.L_x_60:
        /* <DEDUP_REMOVED lines=9> */
.L_x_63:
[----:B------:R-:W-:Y:S05]  /*3390*/  BSYNC B1 ;  /* 0x0000000000017941 */ /* 0x000fea0003800000 */
.L_x_62:
        /* <DEDUP_REMOVED lines=9> */
.L_x_65:
[----:B------:R-:W-:Y:S05]  /*3430*/  BSYNC B1 ;  /* 0x0000000000017941 */ /* 0x000fea0003800000 */
.L_x_64:
        /* <DEDUP_REMOVED lines=10> */
.L_x_67:
[----:B------:R-:W-:Y:S05]  /*34e0*/  BSYNC B1 ;  /* 0x0000000000017941 */ /* 0x000fea0003800000 */
.L_x_66:
        /* <DEDUP_REMOVED lines=10> */
.L_x_69:
[----:B------:R-:W-:Y:S05]  /*3590*/  BSYNC B1 ;  /* 0x0000000000017941 */ /* 0x000fea0003800000 */
.L_x_68:
        /* <DEDUP_REMOVED lines=9> */
.L_x_71:
[----:B------:R-:W-:Y:S05]  /*3630*/  BSYNC B1 ;  /* 0x0000000000017941 */ /* 0x000fea0003800000 */
.L_x_70:
        /* <DEDUP_REMOVED lines=9> */
.L_x_73:
[----:B------:R-:W-:Y:S05]  /*36d0*/  BSYNC B1 ;  /* 0x0000000000017941 */ /* 0x000fea0003800000 */
.L_x_72:
        /* <DEDUP_REMOVED lines=10> */
.L_x_75:
[----:B------:R-:W-:Y:S05]  /*3780*/  BSYNC B1 ;  /* 0x0000000000017941 */ /* 0x000fea0003800000 */
.L_x_74:
        /* <DEDUP_REMOVED lines=10> */
.L_x_77:
[----:B------:R-:W-:Y:S05]  /*3830*/  BSYNC B1 ;  /* 0x0000000000017941 */ /* 0x000fea0003800000 */
.L_x_76:
        /* <DEDUP_REMOVED lines=9> */
.L_x_79:
[----:B------:R-:W-:Y:S05]  /*38d0*/  BSYNC B1 ;  /* 0x0000000000017941 */ /* 0x000fea0003800000 */
.L_x_78:
        /* <DEDUP_REMOVED lines=9> */
.L_x_81:
[----:B------:R-:W-:Y:S05]  /*3970*/  BSYNC B1 ;  /* 0x0000000000017941 */ /* 0x000fea0003800000 */
.L_x_80:
        /* <DEDUP_REMOVED lines=10> */
.L_x_83:
[----:B------:R-:W-:Y:S05]  /*3a20*/  BSYNC B1 ;  /* 0x0000000000017941 */ /* 0x000fea0003800000 */
.L_x_82:
        /* <DEDUP_REMOVED lines=10> */
.L_x_85:
[----:B------:R-:W-:Y:S05]  /*3ad0*/  BSYNC B1 ;  /* 0x0000000000017941 */ /* 0x000fea0003800000 */
.L_x_84:
        /* <DEDUP_REMOVED lines=9> */
.L_x_87:
[----:B------:R-:W-:Y:S05]  /*3b70*/  BSYNC B1 ;  /* 0x0000000000017941 */ /* 0x000fea0003800000 */
.L_x_86:
        /* <DEDUP_REMOVED lines=9> */
.L_x_89:
[----:B------:R-:W-:Y:S05]  /*3c10*/  BSYNC B1 ;  /* 0x0000000000017941 */ /* 0x000fea0003800000 */
.L_x_88:
        /* <DEDUP_REMOVED lines=10> */
.L_x_91:
[----:B------:R-:W-:Y:S05]  /*3cc0*/  BSYNC B1 ;  /* 0x0000000000017941 */ /* 0x000fea0003800000 */
.L_x_90:
        /* <DEDUP_REMOVED lines=10> */
.L_x_93:
[----:B------:R-:W-:Y:S05]  /*3d70*/  BSYNC B1 ;  /* 0x0000000000017941 */ /* 0x000fea0003800000 */
.L_x_92:
[----:B0--345:R-:W-:Y:S01]  /*3d80*/  HADD2.F32 R4, -RZ, R20.H0_H0 ;  /* 0x20000014ff047230 */ /* 0x039fe20000004100 */
        /* <DEDUP_REMOVED lines=8> */
.L_x_95:
[----:B------:R-:W-:Y:S05]  /*3e10*/  BSYNC B1 ;  /* 0x0000000000017941 */ /* 0x000fea0003800000 */
.L_x_94:
[----:B0----5:R-:W-:Y:S01]  /*3e20*/  HADD2.F32 R4, -RZ, R20.H0_H0 ;  /* 0x20000014ff047230 */ /* 0x021fe20000004100 */
[----:B------:R-:W-:Y:S01]  /*3e30*/  ISETP.GT.AND P0, PT, R0, 0x8, P0 ;  /* 0x000000080000780c */ /* 0x000fe20000704270 */
[----:B------:R-:W-:Y:S01]  /*3e40*/  @P1 IMAD.MOV.U32 R5, RZ, RZ, R11 ;  /* 0x000000ffff051224 */ /* 0x000fe200078e000b */
[----:B------:R-:W-:Y:S02]  /*3e50*/  BSSY B1, `(.L_x_96) ;  /* 0x0000008000017945 */ /* 0x000fe40003800000 */
[----:B------:R-:W-:Y:S01]  /*3e60*/  FMUL R3, R4, R59 ;  /* 0x0000003b04037220 */ /* 0x000fe20000400000 */
[----:B------:R-:W-:-:S03]  /*3e70*/  @P1 IMAD.MOV.U32 R4, RZ, RZ, R10 ;  /* 0x000000ffff041224 */ /* 0x000fc600078e000a */
[----:B------:R-:W-:-:S05]  /*3e80*/  FFMA R3, R54, R58, R3 ;  /* 0x0000003a36037223 */ /* 0x000fca0000000003 */
[----:B------:R-:W-:-:S05]  /*3e90*/  F2FP.F16.F32.PACK_AB R3, RZ, R3 ;  /* 0x00000003ff03723e */ /* 0x000fca00000000ff */
[----:B------:R0:W-:Y:S01]  /*3ea0*/  @P1 STG.E.U16 desc[UR36][R4.64+0x70], R3 ;  /* 0x0000700304001986 */ /* 0x0001e2000c101524 */
[----:B------:R-:W-:Y:S05]  /*3eb0*/  @!P0 BRA `(.L_x_97) ;  /* 0x0000000000048947 */ /* 0x000fea0003800000 */
[----:B------:R4:W5:Y:S02]  /*3ec0*/  LDG.E.LTC128B.U16 R20, desc[UR36][R8.64+0x72] ;  /* 0x0000722408147981 */ /* 0x000964000c1e1520 */
.L_x_97:
[----:B------:R-:W-:Y:S05]  /*3ed0*/  BSYNC B1 ;  /* 0x0000000000017941 */ /* 0x000fea0003800000 */
.L_x_96:
[----:B------:R-:W-:Y:S05]  /*3ee0*/  @!P0 BRA `(.L_x_98) ;  /* 0x0000000800708947 */ /* 0x000fea0003800000 */
[----:B-----5:R-:W-:-:S05]  /*3ef0*/  HADD2.F32 R20, -RZ, R20.H0_H0 ;  /* 0x20000014ff147230 */ /* 0x020fca0000004100 */
[----:B------:R-:W-:-:S04]  /*3f00*/  FMUL R20, R20, R59 ;  /* 0x0000003b14147220 */ /* 0x000fc80000400000 */
[----:B------:R-:W-:-:S05]  /*3f10*/  FFMA R20, R55, R58, R20 ;  /* 0x0000003a37147223 */ /* 0x000fca0000000014 */
[----:B------:R-:W-:-:S05]  /*3f20*/  F2FP.F16.F32.PACK_AB R20, RZ, R20 ;  /* 0x00000014ff14723e */ /* 0x000fca00000000ff */
[----:B------:R0:W-:Y:S01]  /*3f30*/  STG.E.U16 desc[UR36][R10.64+0x72], R20 ;  /* 0x000072140a007986 */ /* 0x0001e2000c101524 */
[----:B------:R-:W-:Y:S05]  /*3f40*/  BRA `(.L_x_98) ;  /* 0x0000000800587947 */ /* 0x000fea0003800000 */
.L_x_37:
[----:B------:R-:W-:Y:S01]  /*3f50*/  ISETP.GT.AND P3, PT, R18, 0x1, PT ;  /* 0x000000011200780c */ /* 0x000fe20003f64270 */
[----:B------:R-:W-:Y:S01]  /*3f60*/  ULDC.64 UR4, c[0x0][0x5c0] ;  /* 0x0001700000047ab9 */ /* 0x000fe20000000a00 */
[-C--:B------:R-:W-:Y:S01]  /*3f70*/  FMUL R24, R24, R58.reuse ;  /* 0x0000003a18187220 */ /* 0x080fe20000400000 */
[----:B------:R-:W-:Y:S01]  /*3f80*/  LEA R4, P4, R72, UR4, 0x1 ;  /* 0x0000000448047c11 */ /* 0x000fe2000f8808ff */
[-C--:B------:R-:W-:Y:S01]  /*3f90*/  FMUL R25, R25, R58.reuse ;  /* 0x0000003a19197220 */ /* 0x080fe20000400000 */
[----:B------:R-:W-:Y:S01]  /*3fa0*/  ISETP.GT.AND P0, PT, R0, RZ, P3 ;  /* 0x000000ff0000720c */ /* 0x000fe20001f04270 */
[----:B------:R-:W-:Y:S01]  /*3fb0*/  FMUL R26, R26, R58 ;  /* 0x0000003a1a1a7220 */ /* 0x000fe20000400000 */
[----:B------:R-:W-:Y:S01]  /*3fc0*/  F2FP.F16.F32.PACK_AB R24, RZ, R24 ;  /* 0x00000018ff18723e */ /* 0x000fe200000000ff */
[-C--:B------:R-:W-:Y:S01]  /*3fd0*/  FMUL R27, R27, R58.reuse ;  /* 0x0000003a1b1b7220 */ /* 0x080fe20000400000 */
[----:B------:R-:W-:Y:S01]  /*3fe0*/  LEA.HI.X R5, R72, UR5, R7, 0x1, P4 ;  /* 0x0000000548057c11 */ /* 0x000fe2000a0f0c07 */
[-C--:B------:R-:W-:Y:S01]  /*3ff0*/  FMUL R28, R28, R58.reuse ;  /* 0x0000003a1c1c7220 */ /* 0x080fe20000400000 */
[----:B------:R-:W-:Y:S01]  /*4000*/  F2FP.F16.F32.PACK_AB R25, RZ, R25 ;  /* 0x00000019ff19723e */ /* 0x000fe200000000ff */
[-C--:B------:R-:W-:Y:S01]  /*4010*/  FMUL R29, R29, R58.reuse ;  /* 0x0000003a1d1d7220 */ /* 0x080fe20000400000 */
[----:B------:R-:W-:Y:S01]  /*4020*/  ISETP.GT.AND P2, PT, R0, 0x8, P2 ;  /* 0x000000080000780c */ /* 0x000fe20001744270 */
[----:B------:R-:W-:Y:S01]  /*4030*/  @P1 STG.E.U16 desc[UR36][R4.64], R24 ;  /* 0x0000001804001986 */ /* 0x000fe2000c101524 */
[----:B------:R-:W-:Y:S01]  /*4040*/  ISETP.GT.AND P1, PT, R18, 0x8, PT ;  /* 0x000000081200780c */ /* 0x000fe20003f24270 */
[----:B------:R-:W-:Y:S01]  /*4050*/  FMUL R30, R30, R58 ;  /* 0x0000003a1e1e7220 */ /* 0x000fe20000400000 */
[C---:B------:R-:W-:Y:S01]  /*4060*/  SHF.L.U64.HI R3, R64.reuse, 0x1, R65 ;  /* 0x0000000140037819 */ /* 0x040fe20000010241 */
[----:B------:R-:W-:Y:S01]  /*4070*/  @P0 STG.E.U16 desc[UR36][R4.64+0x2], R25 ;  /* 0x0000021904000986 */ /* 0x000fe2000c101524 */
[----:B------:R-:W-:Y:S01]  /*4080*/  LEA R6, P5, R64, R4, 0x1 ;  /* 0x0000000440067211 */ /* 0x000fe200078a08ff */
[-C--:B------:R-:W-:Y:S01]  /*4090*/  FMUL R31, R31, R58.reuse ;  /* 0x0000003a1f1f7220 */ /* 0x080fe20000400000 */
[----:B------:R-:W-:Y:S01]  /*40a0*/  ISETP.GT.AND P3, PT, R0, 0x8, P3 ;  /* 0x000000080000780c */ /* 0x000fe20001f64270 */
[-C--:B------:R-:W-:Y:S01]  /*40b0*/  FMUL R32, R32, R58.reuse ;  /* 0x0000003a20207220 */ /* 0x080fe20000400000 */
[----:B------:R-:W-:Y:S01]  /*40c0*/  ISETP.GT.AND P0, PT, R18, 0x9, PT ;  /* 0x000000091200780c */ /* 0x000fe20003f04270 */
[----:B------:R-:W-:Y:S01]  /*40d0*/  IMAD.X R7, R3, 0x1, R5, P5 ;  /* 0x0000000103077824 */ /* 0x000fe200028e0605 */
[----:B------:R-:W-:Y:S01]  /*40e0*/  ISETP.GT.AND P4, PT, R0, RZ, P1 ;  /* 0x000000ff0000720c */ /* 0x000fe20000f84270 */
[----:B------:R-:W-:Y:S01]  /*40f0*/  FMUL R33, R33, R58 ;  /* 0x0000003a21217220 */ /* 0x000fe20000400000 */
[----:B------:R-:W-:Y:S01]  /*4100*/  F2FP.F16.F32.PACK_AB R26, RZ, R26 ;  /* 0x0000001aff1a723e */ /* 0x000fe200000000ff */
[-C--:B------:R-:W-:Y:S01]  /*4110*/  FMUL R34, R34, R58.reuse ;  /* 0x0000003a22227220 */ /* 0x080fe20000400000 */
[----:B------:R-:W-:Y:S01]  /*4120*/  ISETP.GT.AND P5, PT, R0, RZ, P0 ;  /* 0x000000ff0000720c */ /* 0x000fe200007a4270 */
[----:B------:R-:W-:Y:S01]  /*4130*/  FMUL R35, R35, R58 ;  /* 0x0000003a23237220 */ /* 0x000fe20000400000 */
[----:B------:R-:W-:Y:S01]  /*4140*/  F2FP.F16.F32.PACK_AB R27, RZ, R27 ;  /* 0x0000001bff1b723e */ /* 0x000fe200000000ff */
[----:B------:R-:W-:Y:S01]  /*4150*/  @P2 STG.E.U16 desc[UR36][R6.64], R26 ;  /* 0x0000001a06002986 */ /* 0x000fe2000c101524 */
[----:B------:R-:W-:Y:S01]  /*4160*/  F2FP.F16.F32.PACK_AB R28, RZ, R28 ;  /* 0x0000001cff1c723e */ /* 0x000fe200000000ff */
[-C--:B------:R-:W-:Y:S01]  /*4170*/  FMUL R36, R36, R58.reuse ;  /* 0x0000003a24247220 */ /* 0x080fe20000400000 */
[----:B------:R-:W-:Y:S01]  /*4180*/  ISETP.GT.AND P2, PT, R0, 0x8, P1 ;  /* 0x000000080000780c */ /* 0x000fe20000f44270 */
[----:B------:R-:W-:Y:S01]  /*4190*/  @P3 STG.E.U16 desc[UR36][R6.64+0x2], R27 ;  /* 0x0000021b06003986 */ /* 0x000fe2000c101524 */
[----:B------:R-:W-:Y:S01]  /*41a0*/  ISETP.GT.AND P1, PT, R18, 0x10, PT ;  /* 0x000000101200780c */ /* 0x000fe20003f24270 */
[-C--:B------:R-:W-:Y:S01]  /*41b0*/  FMUL R37, R37, R58.reuse ;  /* 0x0000003a25257220 */ /* 0x080fe20000400000 */
[----:B------:R-:W-:Y:S01]  /*41c0*/  F2FP.F16.F32.PACK_AB R29, RZ, R29 ;  /* 0x0000001dff1d723e */ /* 0x000fe200000000ff */
[----:B------:R-:W-:Y:S01]  /*41d0*/  @P4 STG.E.U16 desc[UR36][R4.64+0x10], R28 ;  /* 0x0000101c04004986 */ /* 0x000fe2000c101524 */
[----:B------:R-:W-:Y:S01]  /*41e0*/  ISETP.GT.AND P3, PT, R0, 0x8, P0 ;  /* 0x000000080000780c */ /* 0x000fe20000764270 */
[-C--:B------:R-:W-:Y:S01]  /*41f0*/  FMUL R38, R38, R58.reuse ;  /* 0x0000003a26267220 */ /* 0x080fe20000400000 */
[----:B------:R-:W-:Y:S01]  /*4200*/  ISETP.GT.AND P0, PT, R18, 0x11, PT ;  /* 0x000000111200780c */ /* 0x000fe20003f04270 */
[----:B------:R-:W-:Y:S01]  /*4210*/  @P5 STG.E.U16 desc[UR36][R4.64+0x12], R29 ;  /* 0x0000121d04005986 */ /* 0x000fe2000c101524 */
        /* <DEDUP_REMOVED lines=40> */
[C---:B------:R-:W-:Y:S01]  /*44a0*/  ISETP.GT.AND P4, PT, R0.reuse, RZ, P1 ;  /* 0x000000ff0000720c */ /* 0x040fe20000f84270 */
[-C--:B------:R-:W-:Y:S01]  /*44b0*/  FMUL R51, R51, R58.reuse ;  /* 0x0000003a33337220 */ /* 0x080fe20000400000 */
[----:B------:R-:W-:Y:S01]  /*44c0*/  ISETP.GT.AND P5, PT, R0, RZ, P0 ;  /* 0x000000ff0000720c */ /* 0x000fe200007a4270 */
[----:B------:R-:W-:Y:S01]  /*44d0*/  FMUL R52, R52, R58 ;  /* 0x0000003a34347220 */ /* 0x000fe20000400000 */
[----:B------:R-:W-:Y:S01]  /*44e0*/  F2FP.F16.F32.PACK_AB R38, RZ, R38 ;  /* 0x00000026ff26723e */ /* 0x000fe200000000ff */
[-C--:B------:R-:W-:Y:S01]  /*44f0*/  FMUL R53, R53, R58.reuse ;  /* 0x0000003a35357220 */ /* 0x080fe20000400000 */
[----:B------:R-:W-:Y:S01]  /*4500*/  F2FP.F16.F32.PACK_AB R39, RZ, R39 ;  /* 0x00000027ff27723e */ /* 0x000fe200000000ff */
[----:B------:R-:W-:Y:S01]  /*4510*/  FMUL R54, R54, R58 ;  /* 0x0000003a36367220 */ /* 0x000fe20000400000 */
[----:B------:R-:W-:Y:S01]  /*4520*/  F2FP.F16.F32.PACK_AB R40, RZ, R40 ;  /* 0x00000028ff28723e */ /* 0x000fe200000000ff */
[----:B------:R-:W-:Y:S01]  /*4530*/  @P2 STG.E.U16 desc[UR36][R6.64+0x30], R38 ;  /* 0x0000302606002986 */ /* 0x000fe2000c101524 */
[----:B------:R-:W-:Y:S01]  /*4540*/  F2FP.F16.F32.PACK_AB R41, RZ, R41 ;  /* 0x00000029ff29723e */ /* 0x000fe200000000ff */
[----:B------:R-:W-:Y:S01]  /*4550*/  FMUL R55, R55, R58 ;  /* 0x0000003a37377220 */ /* 0x000fe20000400000 */
[C---:B------:R-:W-:Y:S01]  /*4560*/  ISETP.GT.AND P1, PT, R0.reuse, 0x8, P1 ;  /* 0x000000080000780c */ /* 0x040fe20000f24270 */
[----:B------:R-:W-:Y:S01]  /*4570*/  @P3 STG.E.U16 desc[UR36][R6.64+0x32], R39 ;  /* 0x0000322706003986 */ /* 0x000fe2000c101524 */
[----:B------:R-:W-:-:S02]  /*4580*/  ISETP.GT.AND P2, PT, R0, 0x8, P0 ;  /* 0x000000080000780c */ /* 0x000fc40000744270 */
[----:B------:R-:W-:Y:S01]  /*4590*/  F2FP.F16.F32.PACK_AB R42, RZ, R42 ;  /* 0x0000002aff2a723e */ /* 0x000fe200000000ff */
[----:B------:R-:W-:Y:S01]  /*45a0*/  @P4 STG.E.U16 desc[UR36][R4.64+0x40], R40 ;  /* 0x0000402804004986 */ /* 0x000fe2000c101524 */
[C---:B------:R-:W-:Y:S02]  /*45b0*/  ISETP.GT.AND P4, PT, R18.reuse, 0x28, PT ;  /* 0x000000281200780c */ /* 0x040fe40003f84270 */
[----:B------:R-:W-:Y:S01]  /*45c0*/  ISETP.GT.AND P0, PT, R18, 0x29, PT ;  /* 0x000000291200780c */ /* 0x000fe20003f04270 */
[----:B------:R-:W-:Y:S01]  /*45d0*/  @P5 STG.E.U16 desc[UR36][R4.64+0x42], R41 ;  /* 0x0000422904005986 */ /* 0x000fe2000c101524 */
[----:B------:R-:W-:Y:S02]  /*45e0*/  ISETP.GT.AND P5, PT, R0, RZ, P4 ;  /* 0x000000ff0000720c */ /* 0x000fe400027a4270 */
[----:B------:R-:W-:Y:S01]  /*45f0*/  F2FP.F16.F32.PACK_AB R43, RZ, R43 ;  /* 0x0000002bff2b723e */ /* 0x000fe200000000ff */
[----:B------:R-:W-:Y:S01]  /*4600*/  @P1 STG.E.U16 desc[UR36][R6.64+0x40], R42 ;  /* 0x0000402a06001986 */ /* 0x000fe2000c101524 */
[----:B------:R-:W-:-:S02]  /*4610*/  F2FP.F16.F32.PACK_AB R44, RZ, R44 ;  /* 0x0000002cff2c723e */ /* 0x000fc400000000ff */
[C---:B------:R-:W-:Y:S01]  /*4620*/  ISETP.GT.AND P3, PT, R0.reuse, RZ, P0 ;  /* 0x000000ff0000720c */ /* 0x040fe20000764270 */
[----:B------:R-:W-:Y:S01]  /*4630*/  @P2 STG.E.U16 desc[UR36][R6.64+0x42], R43 ;  /* 0x0000422b06002986 */ /* 0x000fe2000c101524 */
[C---:B------:R-:W-:Y:S02]  /*4640*/  ISETP.GT.AND P4, PT, R0.reuse, 0x8, P4 ;  /* 0x000000080000780c */ /* 0x040fe40002784270 */
[----:B------:R-:W-:Y:S02]  /*4650*/  F2FP.F16.F32.PACK_AB R45, RZ, R45 ;  /* 0x0000002dff2d723e */ /* 0x000fe400000000ff */
[----:B------:R-:W-:Y:S01]  /*4660*/  F2FP.F16.F32.PACK_AB R46, RZ, R46 ;  /* 0x0000002eff2e723e */ /* 0x000fe200000000ff */
[----:B------:R-:W-:Y:S01]  /*4670*/  @P5 STG.E.U16 desc[UR36][R4.64+0x50], R44 ;  /* 0x0000502c04005986 */ /* 0x000fe2000c101524 */
[----:B------:R-:W-:Y:S02]  /*4680*/  ISETP.GT.AND P5, PT, R0, 0x8, P0 ;  /* 0x000000080000780c */ /* 0x000fe400007a4270 */
[----:B------:R-:W-:-:S02]  /*4690*/  F2FP.F16.F32.PACK_AB R47, RZ, R47 ;  /* 0x0000002fff2f723e */ /* 0x000fc400000000ff */
[C---:B------:R-:W-:Y:S01]  /*46a0*/  ISETP.GT.AND P2, PT, R18.reuse, 0x31, PT ;  /* 0x000000311200780c */ /* 0x040fe20003f44270 */
[----:B------:R-:W-:Y:S01]  /*46b0*/  @P3 STG.E.U16 desc[UR36][R4.64+0x52], R45 ;  /* 0x0000522d04003986 */ /* 0x000fe2000c101524 */
[----:B------:R-:W-:Y:S02]  /*46c0*/  ISETP.GT.AND P3, PT, R18, 0x30, PT ;  /* 0x000000301200780c */ /* 0x000fe40003f64270 */
[----:B------:R-:W-:Y:S01]  /*46d0*/  F2FP.F16.F32.PACK_AB R48, RZ, R48 ;  /* 0x00000030ff30723e */ /* 0x000fe200000000ff */
[----:B------:R-:W-:Y:S01]  /*46e0*/  @P4 STG.E.U16 desc[UR36][R6.64+0x50], R46 ;  /* 0x0000502e06004986 */ /* 0x000fe2000c101524 */
[C---:B------:R-:W-:Y:S02]  /*46f0*/  ISETP.GT.AND P4, PT, R0.reuse, RZ, P2 ;  /* 0x000000ff0000720c */ /* 0x040fe40001784270 */
[----:B------:R-:W-:Y:S01]  /*4700*/  F2FP.F16.F32.PACK_AB R49, RZ, R49 ;  /* 0x00000031ff31723e */ /* 0x000fe200000000ff */
[----:B------:R-:W-:Y:S01]  /*4710*/  @P5 STG.E.U16 desc[UR36][R6.64+0x52], R47 ;  /* 0x0000522f06005986 */ /* 0x000fe2000c101524 */
[----:B------:R-:W-:-:S02]  /*4720*/  ISETP.GT.AND P5, PT, R0, RZ, P3 ;  /* 0x000000ff0000720c */ /* 0x000fc40001fa4270 */
[C---:B------:R-:W-:Y:S02]  /*4730*/  ISETP.GT.AND P1, PT, R18.reuse, 0x38, PT ;  /* 0x000000381200780c */ /* 0x040fe40003f24270 */
[----:B------:R-:W-:Y:S02]  /*4740*/  ISETP.GT.AND P0, PT, R18, 0x39, PT ;  /* 0x000000391200780c */ /* 0x000fe40003f04270 */
[C---:B------:R-:W-:Y:S02]  /*4750*/  ISETP.GT.AND P3, PT, R0.reuse, 0x8, P3 ;  /* 0x000000080000780c */ /* 0x040fe40001f64270 */
[C---:B------:R-:W-:Y:S02]  /*4760*/  ISETP.GT.AND P2, PT, R0.reuse, 0x8, P2 ;  /* 0x000000080000780c */ /* 0x040fe40001744270 */
[----:B------:R-:W-:Y:S02]  /*4770*/  F2FP.F16.F32.PACK_AB R50, RZ, R50 ;  /* 0x00000032ff32723e */ /* 0x000fe400000000ff */
[----:B------:R-:W-:Y:S01]  /*4780*/  F2FP.F16.F32.PACK_AB R51, RZ, R51 ;  /* 0x00000033ff33723e */ /* 0x000fe200000000ff */
[----:B------:R-:W-:Y:S01]  /*4790*/  @P5 STG.E.U16 desc[UR36][R4.64+0x60], R48 ;  /* 0x0000603004005986 */ /* 0x000fe2000c101524 */
[----:B------:R-:W-:-:S02]  /*47a0*/  ISETP.GT.AND P5, PT, R0, RZ, P0 ;  /* 0x000000ff0000720c */ /* 0x000fc400007a4270 */
[C---:B------:R-:W-:Y:S01]  /*47b0*/  ISETP.GT.AND P0, PT, R0.reuse, 0x8, P0 ;  /* 0x000000080000780c */ /* 0x040fe20000704270 */
[----:B------:R-:W-:Y:S01]  /*47c0*/  @P4 STG.E.U16 desc[UR36][R4.64+0x62], R49 ;  /* 0x0000623104004986 */ /* 0x000fe2000c101524 */
[C---:B------:R-:W-:Y:S02]  /*47d0*/  ISETP.GT.AND P4, PT, R0.reuse, RZ, P1 ;  /* 0x000000ff0000720c */ /* 0x040fe40000f84270 */
[----:B------:R-:W-:Y:S01]  /*47e0*/  ISETP.GT.AND P1, PT, R0, 0x8, P1 ;  /* 0x000000080000780c */ /* 0x000fe20000f24270 */
[----:B------:R-:W-:Y:S01]  /*47f0*/  @P3 STG.E.U16 desc[UR36][R6.64+0x60], R50 ;  /* 0x0000603206003986 */ /* 0x000fe2000c101524 */
[----:B------:R-:W-:Y:S02]  /*4800*/  F2FP.F16.F32.PACK_AB R52, RZ, R52 ;  /* 0x00000034ff34723e */ /* 0x000fe400000000ff */
[----:B------:R-:W-:Y:S01]  /*4810*/  F2FP.F16.F32.PACK_AB R53, RZ, R53 ;  /* 0x00000035ff35723e */ /* 0x000fe200000000ff */
[----:B------:R-:W-:Y:S01]  /*4820*/  @P2 STG.E.U16 desc[UR36][R6.64+0x62], R51 ;  /* 0x0000623306002986 */ /* 0x000fe2000c101524 */
[----:B------:R-:W-:-:S02]  /*4830*/  F2FP.F16.F32.PACK_AB R54, RZ, R54 ;  /* 0x00000036ff36723e */ /* 0x000fc400000000ff */
[----:B------:R-:W-:-:S03]  /*4840*/  F2FP.F16.F32.PACK_AB R55, RZ, R55 ;  /* 0x00000037ff37723e */ /* 0x000fc600000000ff */
[----:B------:R-:W-:Y:S04]  /*4850*/  @P4 STG.E.U16 desc[UR36][R4.64+0x70], R52 ;  /* 0x0000703404004986 */ /* 0x000fe8000c101524 */
[----:B------:R0:W-:Y:S02]  /*4860*/  @P5 STG.E.U16 desc[UR36][R4.64+0x72], R53 ;  /* 0x0000723504005986 */ /* 0x0001e4000c101524 */
[----:B0-----:R-:W-:Y:S02]  /*4870*/  @P1 IMAD.MOV.U32 R4, RZ, RZ, R6 ;  /* 0x000000ffff041224 */ /* 0x001fe400078e0006 */
[----:B------:R-:W-:-:S05]  /*4880*/  @P1 IMAD.MOV.U32 R5, RZ, RZ, R7 ;  /* 0x000000ffff051224 */ /* 0x000fca00078e0007 */
[----:B------:R0:W-:Y:S04]  /*4890*/  @P1 STG.E.U16 desc[UR36][R4.64+0x70], R54 ;  /* 0x0000703604001986 */ /* 0x0001e8000c101524 */
[----:B------:R0:W-:Y:S02]  /*48a0*/  @P0 STG.E.U16 desc[UR36][R6.64+0x72], R55 ;  /* 0x0000723706000986 */ /* 0x0001e4000c101524 */
.L_x_98:
[----:B------:R-:W-:Y:S05]  /*48b0*/  BSYNC B0 ;  /* 0x0000000000007941 */ /* 0x000fea0003800000 */
.L_x_36:
[----:B0-----:R-:W2:Y:S01]  /*48c0*/  LDL.64 R4, [R1] ;  /* 0x0000000001047983 */ /* 0x001ea20000100a00 */
[----:B------:R-:W-:Y:S01]  /*48d0*/  ULDC.64 UR4, c[0x0][0x650] ;  /* 0x0001940000047ab9 */ /* 0x000fe20000000a00 */
[----:B------:R-:W-:Y:S02]  /*48e0*/  IMAD.U32 R0, RZ, RZ, UR44 ;  /* 0x0000002cff007e24 */ /* 0x000fe4000f8e00ff */
[----:B------:R-:W-:Y:S02]  /*48f0*/  IMAD.MOV.U32 R22, RZ, RZ, -0x1 ;  /* 0xffffffffff167424 */ /* 0x000fe400078e00ff */
[----:B------:R0:W-:Y:S01]  /*4900*/  SYNCS.ARRIVE.TRANS64.A1T0 RZ, [R0+UR48], RZ ;  /* 0x000000ff00ff79a7 */ /* 0x0001e20008100030 */
[----:B------:R-:W-:Y:S02]  /*4910*/  IMAD.MOV.U32 R18, RZ, RZ, -0x1 ;  /* 0xffffffffff127424 */ /* 0x000fe400078e00ff */
[----:B------:R-:W-:Y:S01]  /*4920*/  IMAD.MOV.U32 R19, RZ, RZ, -0x1 ;  /* 0xffffffffff137424 */ /* 0x000fe200078e00ff */
[----:B0-----:R-:W-:-:S02]  /*4930*/  PRMT R0, RZ, 0x7610, R0 ;  /* 0x00007610ff007816 */ /* 0x001fc40000000000 */
[----:B--2---:R-:W-:-:S05]  /*4940*/  LEA R16, P0, R4, R16, 0x1 ;  /* 0x0000001004107211 */ /* 0x004fca00078008ff */
[----:B------:R-:W-:Y:S01]  /*4950*/  IMAD.X R17, R68, 0x1, R17, P0 ;  /* 0x0000000144117824 */ /* 0x000fe200000e0611 */
[----:B------:R-:W-:-:S04]  /*4960*/  ISETP.GE.U32.AND P0, PT, R16, UR4, PT ;  /* 0x0000000410007c0c */ /* 0x000fc8000bf06070 */
[----:B------:R-:W-:-:S13]  /*4970*/  ISETP.GE.U32.AND.EX P0, PT, R17, UR5, PT, P0 ;  /* 0x0000000511007c0c */ /* 0x000fda000bf06100 */
[----:B------:R-:W-:Y:S05]  /*4980*/  @P0 BRA `(.L_x_99) ;  /* 0x00000004004c0947 */ /* 0x000fea0003800000 */
[----:B------:R-:W0:Y:S01]  /*4990*/  LDC.64 R10, c[0x0][0x628] ;  /* 0x00018a00ff0a7b82 */ /* 0x000e220000000a00 */
[----:B------:R-:W2:Y:S01]  /*49a0*/  S2R R12, SR_CTAID.X ;  /* 0x00000000000c7919 */ /* 0x000ea20000002500 */
[----:B-1-34-:R-:W-:Y:S02]  /*49b0*/  IMAD.MOV.U32 R8, RZ, RZ, R16 ;  /* 0x000000ffff087224 */ /* 0x01afe400078e0010 */
[----:B------:R-:W-:Y:S01]  /*49c0*/  IMAD.MOV.U32 R9, RZ, RZ, R17 ;  /* 0x000000ffff097224 */ /* 0x000fe200078e0011 */
[----:B------:R-:W1:Y:S03]  /*49d0*/  S2R R18, SR_CTAID.Y ;  /* 0x0000000000127919 */ /* 0x000e660000002600 */
[----:B------:R-:W3:Y:S08]  /*49e0*/  LDC R0, c[0x0][0x630] ;  /* 0x00018c00ff007b82 */ /* 0x000ef00000000800 */
[----:B------:R-:W4:Y:S01]  /*49f0*/  LDC.64 R14, c[0x0][0x620] ;  /* 0x00018800ff0e7b82 */ /* 0x000f220000000a00 */
[----:B0-----:R-:W-:-:S04]  /*4a00*/  ISETP.NE.U32.AND P0, PT, R10, RZ, PT ;  /* 0x000000ff0a00720c */ /* 0x001fc80003f05070 */
[----:B------:R-:W-:-:S13]  /*4a10*/  ISETP.NE.AND.EX P0, PT, R11, RZ, PT, P0 ;  /* 0x000000ff0b00720c */ /* 0x000fda0003f05300 */
[----:B-1234-:R-:W-:Y:S05]  /*4a20*/  @!P0 BRA `(.L_x_100) ;  /* 0x0000000000288947 */ /* 0x01efea0003800000 */
[----:B------:R-:W0:Y:S02]  /*4a30*/  LDC R3, c[0x0][0x634] ;  /* 0x00018d00ff037b82 */ /* 0x000e240000000800 */
[----:B0-----:R-:W-:-:S05]  /*4a40*/  IADD3 R3, P0, R16, R3, RZ ;  /* 0x0000000310037210 */ /* 0x001fca0007f1e0ff */
        /* <DEDUP_REMOVED lines=8> */
.L_x_100:
[-CC-:B------:R-:W-:Y:S01]  /*4ad0*/  SHF.R.U64 R19, R8, R0.reuse, R9.reuse ;  /* 0x0000000008137219 */ /* 0x180fe20000001209 */
[----:B------:R-:W0:Y:S01]  /*4ae0*/  LDC.64 R24, c[0x0][0x640] ;  /* 0x00019000ff187b82 */ /* 0x000e220000000a00 */
[----:B------:R-:W-:Y:S01]  /*4af0*/  SHF.R.U32.HI R0, RZ, R0, R9 ;  /* 0x00000000ff007219 */ /* 0x000fe20000011609 */
[----:B------:R-:W-:Y:S01]  /*4b00*/  ULDC UR4, c[0x0][0x150] ;  /* 0x0000540000047ab9 */ /* 0x000fe20000000800 */
[----:B------:R-:W-:Y:S02]  /*4b10*/  IADD3 R3, P0, RZ, -R19, RZ ;  /* 0x80000013ff037210 */ /* 0x000fe40007f1e0ff */
[----:B------:R-:W-:-:S03]  /*4b20*/  I2FP.F32.U32 R7, R12 ;  /* 0x0000000c00077245 */ /* 0x000fc60000201000 */
[----:B------:R-:W1:Y:S01]  /*4b30*/  LDC R6, c[0x0][0x618] ;  /* 0x00018600ff067b82 */ /* 0x000e620000000800 */
[----:B------:R-:W-:Y:S02]  /*4b40*/  IMAD.X R5, RZ, RZ, ~R0, P0 ;  /* 0x000000ffff057224 */ /* 0x000fe400000e0e00 */
[----:B------:R-:W-:Y:S01]  /*4b50*/  FMUL R7, R7, UR4 ;  /* 0x0000000407077c20 */ /* 0x000fe20008400000 */
[----:B------:R-:W-:Y:S01]  /*4b60*/  ULDC UR4, c[0x0][0x154] ;  /* 0x0000550000047ab9 */ /* 0x000fe20000000800 */
[-C--:B------:R-:W-:Y:S02]  /*4b70*/  IMAD R0, R5, R14.reuse, RZ ;  /* 0x0000000e05007224 */ /* 0x080fe400078e02ff */
[C---:B------:R-:W-:Y:S01]  /*4b80*/  IMAD.WIDE.U32 R4, R3.reuse, R14, R16 ;  /* 0x0000000e03047225 */ /* 0x040fe200078e0010 */
[----:B------:R-:W2:Y:S01]  /*4b90*/  LDC R8, c[0x0][0x608] ;  /* 0x00018200ff087b82 */ /* 0x000ea20000000800 */
[----:B------:R-:W3:Y:S02]  /*4ba0*/  F2I.U32.TRUNC.NTZ R7, R7 ;  /* 0x0000000700077305 */ /* 0x000ee4000020f000 */
[----:B------:R-:W-:Y:S01]  /*4bb0*/  IMAD R3, R3, R15, R0 ;  /* 0x0000000f03037224 */ /* 0x000fe200078e0200 */
[----:B------:R-:W-:-:S03]  /*4bc0*/  I2FP.F32.U32 R0, R18 ;  /* 0x0000001200007245 */ /* 0x000fc60000201000 */
[----:B------:R-:W-:Y:S01]  /*4bd0*/  IMAD.IADD R3, R5, 0x1, R3 ;  /* 0x0000000105037824 */ /* 0x000fe200078e0203 */
[----:B------:R-:W4:Y:S01]  /*4be0*/  LDC R11, c[0x0][0x658] ;  /* 0x00019600ff0b7b82 */ /* 0x000f220000000800 */
[----:B0-----:R-:W-:-:S04]  /*4bf0*/  ISETP.NE.U32.AND P0, PT, R24, RZ, PT ;  /* 0x000000ff1800720c */ /* 0x001fc80003f05070 */
[----:B------:R-:W-:-:S03]  /*4c00*/  ISETP.NE.AND.EX P0, PT, R25, RZ, PT, P0 ;  /* 0x000000ff1900720c */ /* 0x000fc60003f05300 */
[----:B------:R-:W0:Y:S01]  /*4c10*/  LDC R9, c[0x0][0x144] ;  /* 0x00005100ff097b82 */ /* 0x000e220000000800 */
[-C--:B-1----:R-:W-:Y:S01]  /*4c20*/  SHF.R.U64 R10, R4, R6.reuse, R3 ;  /* 0x00000006040a7219 */ /* 0x082fe20000001203 */
[----:B---3--:R-:W-:Y:S01]  /*4c30*/  IMAD.MOV R7, RZ, RZ, -R7 ;  /* 0x000000ffff077224 */ /* 0x008fe200078e0a07 */
[----:B------:R-:W-:Y:S01]  /*4c40*/  SHF.R.U32.HI R3, RZ, R6, R3 ;  /* 0x00000006ff037219 */ /* 0x000fe20000011603 */
[----:B------:R-:W-:-:S04]  /*4c50*/  FMUL R6, R0, UR4 ;  /* 0x0000000400067c20 */ /* 0x000fc80008400000 */
[----:B------:R-:W1:Y:S01]  /*4c60*/  LDC R21, c[0x0][0x148] ;  /* 0x00005200ff157b82 */ /* 0x000e620000000800 */
[----:B------:R3:W0:Y:S01]  /*4c70*/  F2I.U32.TRUNC.NTZ R14, R6 ;  /* 0x00000006000e7305 */ /* 0x000622000020f000 */
[-CC-:B--2---:R-:W-:Y:S02]  /*4c80*/  SHF.R.U64 R13, R10, R8.reuse, R3.reuse ;  /* 0x000000080a0d7219 */ /* 0x184fe40000001203 */
[----:B------:R-:W-:-:S04]  /*4c90*/  SHF.R.U32.HI R0, RZ, R8, R3 ;  /* 0x00000008ff007219 */ /* 0x000fc80000011603 */
[----:B-----5:R-:W2:Y:S01]  /*4ca0*/  LDC R20, c[0x0][0x648] ;  /* 0x00019200ff147b82 */ /* 0x020ea20000000800 */
[-CC-:B----4-:R-:W-:Y:S02]  /*4cb0*/  SHF.R.U64 R15, R13, R11.reuse, R0.reuse ;  /* 0x0000000b0d0f7219 */ /* 0x190fe40000001200 */
[----:B------:R-:W-:-:S03]  /*4cc0*/  SHF.R.U32.HI R5, RZ, R11, R0 ;  /* 0x0000000bff057219 */ /* 0x000fc60000011600 */
[----:B------:R-:W-:Y:S02]  /*4cd0*/  IMAD.MOV.U32 R4, RZ, RZ, R15 ;  /* 0x000000ffff047224 */ /* 0x000fe400078e000f */
[----:B------:R-:W4:Y:S01]  /*4ce0*/  LDC R26, c[0x0][0x638] ;  /* 0x00018e00ff1a7b82 */ /* 0x000f220000000800 */
[----:B0-----:R-:W-:-:S07]  /*4cf0*/  IMAD R22, R9, R7, R12 ;  /* 0x0000000709167224 */ /* 0x001fce00078e020c */
[----:B------:R-:W0:Y:S08]  /*4d00*/  LDC R27, c[0x0][0x610] ;  /* 0x00018400ff1b7b82 */ /* 0x000e300000000800 */
[----:B------:R-:W0:Y:S01]  /*4d10*/  LDC R28, c[0x0][0x600] ;  /* 0x00018000ff1c7b82 */ /* 0x000e220000000800 */
[----:B-123--:R-:W-:Y:S05]  /*4d20*/  @!P0 BRA `(.L_x_101) ;  /* 0x0000000000288947 */ /* 0x00efea0003800000 */
[----:B------:R-:W1:Y:S02]  /*4d30*/  LDC R0, c[0x0][0x64c] ;  /* 0x00019300ff007b82 */ /* 0x000e640000000800 */
[----:B-1----:R-:W-:-:S05]  /*4d40*/  IADD3 R3, P0, R15, R0, RZ ;  /* 0x000000000f037210 */ /* 0x002fca0007f1e0ff */
        /* <DEDUP_REMOVED lines=8> */
.L_x_101:
[----:B------:R-:W-:Y:S01]  /*4dd0*/  ISETP.NE.AND P0, PT, R2, 0x1, PT ;  /* 0x000000010200780c */ /* 0x000fe20003f05270 */
[----:B------:R-:W-:Y:S01]  /*4de0*/  IMAD.MOV R14, RZ, RZ, -R14 ;  /* 0x000000ffff0e7224 */ /* 0x000fe200078e0a0e */
[----:B------:R-:W-:Y:S02]  /*4df0*/  SHF.R.U64 R0, R4, R20, R5 ;  /* 0x0000001404007219 */ /* 0x000fe40000001205 */
[----:B------:R-:W-:Y:S02]  /*4e00*/  LOP3.LUT R3, R13, R70, RZ, 0xc0, !PT ;  /* 0x000000460d037212 */ /* 0x000fe400078ec0ff */
[----:B------:R-:W-:Y:S01]  /*4e10*/  LOP3.LUT R5, R10, R69, RZ, 0xc0, !PT ;  /* 0x000000450a057212 */ /* 0x000fe200078ec0ff */
[----:B------:R-:W-:Y:S02]  /*4e20*/  IMAD.MOV R4, RZ, RZ, -R0 ;  /* 0x000000ffff047224 */ /* 0x000fe400078e0a00 */
[----:B------:R-:W-:Y:S02]  /*4e30*/  IMAD R3, R66, R0, R3 ;  /* 0x0000000042037224 */ /* 0x000fe400078e0203 */
[----:B----4-:R-:W-:-:S02]  /*4e40*/  IMAD R0, R4, R26, R15 ;  /* 0x0000001a04007224 */ /* 0x010fc400078e020f */
[----:B------:R-:W-:Y:S02]  /*4e50*/  @P0 IMAD R22, R21, R14, R18 ;  /* 0x0000000e15160224 */ /* 0x000fe400078e0212 */
[----:B------:R-:W-:Y:S02]  /*4e60*/  IMAD.MOV.U32 R4, RZ, RZ, 0x1 ;  /* 0x00000001ff047424 */ /* 0x000fe400078e00ff */
[----:B0-----:R-:W-:Y:S02]  /*4e70*/  IMAD R22, R3, R27, R22 ;  /* 0x0000001b03167224 */ /* 0x001fe400078e0216 */
[----:B------:R-:W-:Y:S01]  /*4e80*/  IMAD R3, R0, R28, R5 ;  /* 0x0000001c00037224 */ /* 0x000fe200078e0205 */
[----:B------:R-:W-:-:S04]  /*4e90*/  PRMT R0, R4, 0x7610, R0 ;  /* 0x0000761004007816 */ /* 0x000fc80000000000 */
[----:B------:R-:W-:Y:S02]  /*4ea0*/  SEL R18, R3, R22, !P0 ;  /* 0x0000001603127207 */ /* 0x000fe40004000000 */
[----:B------:R-:W-:-:S07]  /*4eb0*/  SEL R22, R22, R3, !P0 ;  /* 0x0000000316167207 */ /* 0x000fce0004000000 */
.L_x_99:
[----:B------:R-:W-:Y:S01]  /*4ec0*/  LOP3.LUT P0, RZ, R0, 0xff, RZ, 0xc0, !PT ;  /* 0x000000ff00ff7812 */ /* 0x000fe2000780c0ff */
[----:B------:R-:W-:Y:S01]  /*4ed0*/  UIMAD.WIDE.U32 UR4, UR38, -0x55555555, URZ ;  /* 0xaaaaaaab260478a5 */ /* 0x000fe2000f8e003f */
[----:B------:R-:W-:-:S03]  /*4ee0*/  LOP3.LUT R75, R75, 0x1, RZ, 0x3c, !PT ;  /* 0x000000014b4b7812 */ /* 0x000fc600078e3cff */
[----:B------:R-:W-:-:S04]  /*4ef0*/  USHF.R.U32.HI UR4, URZ, 0x1, UR5 ;  /* 0x000000013f047899 */ /* 0x000fc80008011605 */
[----:B------:R-:W-:-:S04]  /*4f00*/  UIMAD UR38, UR4, -0x3, UR38 ;  /* 0xfffffffd042678a4 */ /* 0x000fc8000f8e0226 */
[----:B------:R-:W-:Y:S08]  /*4f10*/  @P0 BRA `(.L_x_102) ;  /* 0xffffffc800300947 */ /* 0x000ff0000383ffff */
[----:B------:R-:W-:Y:S05]  /*4f20*/  EXIT ;  /* 0x000000000000794d */ /* 0x000fea0003800000 */
.L_x_17:
[----:B------:R-:W-:-:S08]  /*4f30*/  ISETP.NE.AND P0, PT, R9, RZ, PT ;  /* 0x000000ff0900720c */ /* 0x000fd00003f05270 */
[----:B0-----:R-:W0:-:S00]  /*4f40*/  USETMAXREG.DEALLOC.CTAPOOL 0x28 ;  /* 0x00000028000079c8 */ /* 0x001e0000080e0500 */
[----:B------:R-:W-:Y:S05]  /*4f50*/  @P0 EXIT ;  /* 0x000000000000094d */ /* 0x000fea0003800000 */
[----:B0-----:R-:W-:Y:S01]  /*4f60*/  LOP3.LUT P0, RZ, R3, 0xff, RZ, 0xc0, !PT ;  /* 0x000000ff03ff7812 */ /* 0x001fe2000780c0ff */
[----:B------:R-:W-:Y:S02]  /*4f70*/  IMAD.MOV.U32 R3, RZ, RZ, 0x1 ;  /* 0x00000001ff037424 */ /* 0x000fe400078e00ff */
[----:B------:R-:W-:-:S10]  /*4f80*/  IMAD.MOV.U32 R8, RZ, RZ, RZ ;  /* 0x000000ffff087224 */ /* 0x000fd400078e00ff */
[----:B------:R-:W-:Y:S05]  /*4f90*/  @!P0 BRA `(.L_x_103) ;  /* 0x0000000c005c8947 */ /* 0x000fea0003800000 */
[----:B------:R-:W0:Y:S01]  /*4fa0*/  S2R R12, SR_CgaCtaId ;  /* 0x00000000000c7919 */ /* 0x000e220000008800 */
[----:B------:R-:W-:Y:S01]  /*4fb0*/  LOP3.LUT P0, RZ, R4, 0x1f, RZ, 0xc0, !PT ;  /* 0x0000001f04ff7812 */ /* 0x000fe2000780c0ff */
[----:B------:R-:W-:Y:S01]  /*4fc0*/  ULDC UR5, c[0x0][0x658] ;  /* 0x0001960000057ab9 */ /* 0x000fe20000000800 */
[----:B------:R-:W-:Y:S01]  /*4fd0*/  UMOV UR6, 0xffffffff ;  /* 0xffffffff00067882 */ /* 0x000fe20000000000 */
[----:B------:R-:W-:Y:S01]  /*4fe0*/  BSSY B0, `(.L_x_103) ;  /* 0x00000d2000007945 */ /* 0x000fe20003800000 */
[----:B------:R-:W-:Y:S01]  /*4ff0*/  USHF.L.U32 UR6, UR6, UR5, URZ ;  /* 0x0000000506067299 */ /* 0x000fe2000800063f */
[C---:B------:R-:W-:Y:S01]  /*5000*/  ISETP.NE.AND P2, PT, R5.reuse, RZ, PT ;  /* 0x000000ff0500720c */ /* 0x040fe20003f45270 */
[----:B------:R-:W-:Y:S01]  /*5010*/  IMAD.MOV.U32 R10, RZ, RZ, 0x1 ;  /* 0x00000001ff0a7424 */ /* 0x000fe200078e00ff */
[----:B------:R-:W-:Y:S01]  /*5020*/  ISETP.NE.OR P0, PT, R5, RZ, !P0 ;  /* 0x000000ff0500720c */ /* 0x000fe20004705670 */
[----:B------:R-:W-:Y:S01]  /*5030*/  IMAD.MOV.U32 R3, RZ, RZ, 0x1 ;  /* 0x00000001ff037424 */ /* 0x000fe200078e00ff */
[----:B------:R-:W-:Y:S01]  /*5040*/  LOP3.LUT R9, R23, 0x2, RZ, 0xfc, !PT ;  /* 0x0000000217097812 */ /* 0x000fe200078efcff */
[----:B------:R-:W-:Y:S01]  /*5050*/  IMAD.MOV.U32 R8, RZ, RZ, RZ ;  /* 0x000000ffff087224 */ /* 0x000fe200078e00ff */
[----:B------:R-:W-:Y:S01]  /*5060*/  ULDC UR4, c[0x0][0x600] ;  /* 0x0001800000047ab9 */ /* 0x000fe20000000800 */
[----:B------:R-:W-:Y:S01]  /*5070*/  UMOV UR7, 0x1 ;  /* 0x0000000100077882 */ /* 0x000fe20000000000 */
[----:B------:R-:W-:-:S02]  /*5080*/  UIADD3 UR21, UR40, 0x1, URZ ;  /* 0x0000000128157890 */ /* 0x000fc4000fffe03f */
[----:B------:R-:W-:Y:S02]  /*5090*/  UIADD3 UR4, UR4, -0x1, URZ ;  /* 0xffffffff04047890 */ /* 0x000fe4000fffe03f */
[----:B------:R-:W-:Y:S02]  /*50a0*/  USHF.L.U32 UR5, UR7, UR5, URZ ;  /* 0x0000000507057299 */ /* 0x000fe4000800063f */
[----:B------:R-:W-:Y:S01]  /*50b0*/  ULOP3.LUT UR13, URZ, UR6, URZ, 0x33, !UPT ;  /* 0x000000063f0d7292 */ /* 0x000fe2000f8e333f */
[----:B------:R-:W-:Y:S01]  /*50c0*/  ULDC.64 UR22, c[0x0][0x198] ;  /* 0x0000660000167ab9 */ /* 0x000fe20000000a00 */
[C---:B0-----:R-:W-:Y:S02]  /*50d0*/  IMAD.SHL.U32 R11, R12.reuse, 0x20, RZ ;  /* 0x000000200c0b7824 */ /* 0x041fe400078e00ff */
[----:B------:R-:W-:-:S03]  /*50e0*/  IMAD.SHL.U32 R12, R12, 0x800, RZ ;  /* 0x000008000c0c7824 */ /* 0x000fc600078e00ff */
[----:B------:R-:W-:Y:S02]  /*50f0*/  LOP3.LUT R11, R11, 0x20, RZ, 0xc0, !PT ;  /* 0x000000200b0b7812 */ /* 0x000fe400078ec0ff */
[----:B------:R-:W-:-:S07]  /*5100*/  LOP3.LUT R12, R12, 0x800, RZ, 0xc0, !PT ;  /* 0x000008000c0c7812 */ /* 0x000fce00078ec0ff */
.L_x_115:
[----:B------:R-:W-:-:S03]  /*5110*/  UMOV UR6, 0xffffffff ;  /* 0xffffffff00067882 */ /* 0x000fc60000000000 */
[----:B------:R-:W-:Y:S05]  /*5120*/  BRA.DIV UR6, `(.L_x_104) ;  /* 0x0000000e06f07947 */ /* 0x000fea000b800000 */
[----:B------:R-:W-:-:S13]  /*5130*/  ELECT P6, URZ, PT ;  /* 0x00000000003f782f */ /* 0x000fda00038c0000 */
.L_x_127:
[----:B------:R-:W0:Y:S01]  /*5140*/  LDC R4, c[0x0][0x28c] ;  /* 0x0000a300ff047b82 */ /* 0x000e220000000800 */
[----:B------:R-:W-:Y:S01]  /*5150*/  BSSY B1, `(.L_x_105) ;  /* 0x0000045000017945 */ /* 0x000fe20003800000 */
[----:B0-----:R-:W-:-:S13]  /*5160*/  ISETP.LT.OR P6, PT, R4, 0x1, !P6 ;  /* 0x000000010400780c */ /* 0x001fda00077c1670 */
[----:B------:R-:W-:Y:S05]  /*5170*/  @P6 BRA `(.L_x_106) ;  /* 0x0000000400086947 */ /* 0x000fea0003800000 */
[----:B------:R-:W-:Y:S02]  /*5180*/  IMAD.SHL.U32 R22, R22, 0x40, RZ ;  /* 0x0000004016167824 */ /* 0x000fe400078e00ff */
[----:B------:R-:W-:Y:S02]  /*5190*/  IMAD R18, R18, 0x40, R11 ;  /* 0x0000004012127824 */ /* 0x000fe400078e020b */
[----:B------:R-:W-:Y:S02]  /*51a0*/  IMAD.MOV.U32 R15, RZ, RZ, RZ ;  /* 0x000000ffff0f7224 */ /* 0x000fe400078e00ff */
[----:B------:R-:W-:Y:S02]  /*51b0*/  IMAD.U32 R20, RZ, RZ, UR21 ;  /* 0x00000015ff147e24 */ /* 0x000fe4000f8e00ff */
[----:B------:R-:W-:Y:S02]  /*51c0*/  IMAD.MOV.U32 R4, RZ, RZ, R3 ;  /* 0x000000ffff047224 */ /* 0x000fe400078e0003 */
[----:B------:R-:W-:-:S07]  /*51d0*/  IMAD.MOV.U32 R5, RZ, RZ, R8 ;  /* 0x000000ffff057224 */ /* 0x000fce00078e0008 */
.L_x_110:
[----:B------:R-:W0:Y:S01]  /*51e0*/  S2R R7, SR_CgaCtaId ;  /* 0x0000000000077919 */ /* 0x000e220000008800 */
[----:B------:R-:W-:-:S04]  /*51f0*/  MOV R6, 0x400 ;  /* 0x0000040000067802 */ /* 0x000fc80000000f00 */
[----:B0-----:R-:W-:Y:S02]  /*5200*/  LEA R14, R7, R6, 0x18 ;  /* 0x00000006070e7211 */ /* 0x001fe400078ec0ff */
[----:B------:R-:W-:Y:S01]  /*5210*/  SHF.L.U32 R6, R4, 0x1f, RZ ;  /* 0x0000001f04067819 */ /* 0x000fe200000006ff */
[----:B------:R-:W0:Y:S02]  /*5220*/  @!P2 LDC R7, c[0x0][0x500] ;  /* 0x00014000ff07ab82 */ /* 0x000e240000000800 */
[----:B------:R-:W-:-:S04]  /*5230*/  IMAD R13, R5, 0x8, R14 ;  /* 0x00000008050d7824 */ /* 0x000fc800078e020e */
[----:B------:R-:W1:Y:S02]  /*5240*/  SYNCS.PHASECHK.TRANS64.TRYWAIT P1, [R13+URZ+0x18], R6 ;  /* 0x000018060d0075a7 */ /* 0x000e64000802017f */
[----:B-1----:R-:W-:Y:S05]  /*5250*/  @!P1 BRA `(.L_x_107) ;  /* 0x0000000c00c49947 */ /* 0x002fea0003800000 */
.L_x_128:
[----:B-1----:R-:W-:Y:S01]  /*5260*/  PRMT R6, R9, 0x9910, RZ ;  /* 0x0000991009067816 */ /* 0x002fe200000000ff */
[----:B0-----:R0:W-:Y:S03]  /*5270*/  @!P2 SYNCS.ARRIVE.TRANS64 RZ, [R13+URZ], R7 ;  /* 0x000000070dffa9a7 */ /* 0x0011e6000800003f */
[----:B------:R-:W-:-:S13]  /*5280*/  ISETP.NE.AND P1, PT, R6, 0x2, PT ;  /* 0x000000020600780c */ /* 0x000fda0003f25270 */
[----:B0-----:R-:W-:Y:S05]  /*5290*/  @P1 BRA `(.L_x_108) ;  /* 0x0000000000041947 */ /* 0x001fea0003800000 */
[----:B------:R-:W-:Y:S01]  /*52a0*/  BPT.TRAP 0x1 ;  /* 0x000000040000795c */ /* 0x000fe20000300000 */
.L_x_108:
[----:B------:R-:W-:Y:S05]  /*52b0*/  @P0 BRA `(.L_x_109) ;  /* 0x0000000000040947 */ /* 0x000fea0003800000 */
[----:B------:R-:W-:Y:S01]  /*52c0*/  BPT.TRAP 0x1 ;  /* 0x000000040000795c */ /* 0x000fe20000300000 */
.L_x_109:
[----:B------:R-:W-:Y:S01]  /*52d0*/  IMAD R6, R5, 0x4000, R14 ;  /* 0x0000400005067824 */ /* 0x000fe200078e020e */
[----:B------:R-:W-:Y:S01]  /*52e0*/  R2UR UR34, R15 ;  /* 0x000000000f2272ca */ /* 0x000fe200000e0000 */
[----:B------:R-:W-:Y:S01]  /*52f0*/  VIADD R20, R20, 0xffffffff ;  /* 0xffffffff14147836 */ /* 0x000fe20000000000 */
[----:B------:R-:W-:Y:S01]  /*5300*/  R2UR UR33, R13 ;  /* 0x000000000d2172ca */ /* 0x000fe200000e0000 */
[----:B------:R-:W-:Y:S01]  /*5310*/  UIADD3 UR6, UP0, UR22, 0xf0, URZ ;  /* 0x000000f016067890 */ /* 0x000fe2000ff1e03f */
[----:B------:R-:W-:Y:S01]  /*5320*/  R2UR UR24, R6 ;  /* 0x00000000061872ca */ /* 0x000fe200000e0000 */
[----:B------:R-:W-:Y:S01]  /*5330*/  IMAD R6, R5, 0x2000, R12 ;  /* 0x0000200005067824 */ /* 0x000fe200078e020c */
[----:B------:R-:W-:Y:S01]  /*5340*/  R2UR UR36, R19 ;  /* 0x00000000132472ca */ /* 0x000fe200000e0000 */
[----:B------:R-:W-:Y:S01]  /*5350*/  UIADD3 UR30, UP1, UR22, 0x1f0, URZ ;  /* 0x000001f0161e7890 */ /* 0x000fe2000ff3e03f */
[----:B------:R-:W-:Y:S01]  /*5360*/  R2UR UR35, R22 ;  /* 0x00000000162372ca */ /* 0x000fe200000e0000 */
[----:B------:R-:W-:Y:S01]  /*5370*/  IMAD R6, R6, 0x2, R14 ;  /* 0x0000000206067824 */ /* 0x000fe200078e020e */
[----:B------:R-:W-:Y:S01]  /*5380*/  R2UR UR19, R18 ;  /* 0x00000000121372ca */ /* 0x000fe200000e0000 */
[----:B------:R-:W-:Y:S01]  /*5390*/  UIADD3.X UR7, URZ, UR23, URZ, UP0, !UPT ;  /* 0x000000173f077290 */ /* 0x000fe200087fe43f */
[----:B------:R-:W-:Y:S01]  /*53a0*/  ISETP.GT.AND P3, PT, R20, 0x1, PT ;  /* 0x000000011400780c */ /* 0x000fe20003f64270 */
[----:B------:R-:W-:Y:S01]  /*53b0*/  UIADD3 UR26, UR34, 0x40, URZ ;  /* 0x00000040221a7890 */ /* 0x000fe2000fffe03f */
[----:B------:R-:W-:Y:S01]  /*53c0*/  R2UR UR8, R6 ;  /* 0x00000000060872ca */ /* 0x000fe200000e0000 */
[----:B------:R-:W-:Y:S01]  /*53d0*/  UIADD3.X UR31, URZ, UR23, URZ, UP1, !UPT ;  /* 0x000000173f1f7290 */ /* 0x000fe20008ffe43f */
[----:B------:R-:W-:Y:S01]  /*53e0*/  VIADD R5, R5, 0x1 ;  /* 0x0000000105057836 */ /* 0x000fe20000000000 */
[----:B------:R-:W-:Y:S01]  /*53f0*/  UIADD3 UR32, UR24, 0x100, URZ ;  /* 0x0000010018207890 */ /* 0x000fe2000fffe03f */
[----:B------:R-:W-:Y:S01]  /*5400*/  VIADD R15, R15, 0x80 ;  /* 0x000000800f0f7836 */ /* 0x000fe20000000000 */
[----:B------:R-:W-:Y:S01]  /*5410*/  UIADD3 UR24, UR24, 0x2100, URZ ;  /* 0x0000210018187890 */ /* 0x000fe2000fffe03f */
[----:B------:R-:W-:Y:S01]  /*5420*/  UMOV UR14, 0x0 ;  /* 0x00000000000e7882 */ /* 0x000fe20000000000 */
[----:B------:R-:W-:Y:S01]  /*5430*/  UMOV UR15, 0x10000000 ;  /* 0x10000000000f7882 */ /* 0x000fe20000000000 */
[----:B------:R-:W-:Y:S01]  /*5440*/  ISETP.NE.AND P1, PT, R5, 0x3, PT ;  /* 0x000000030500780c */ /* 0x000fe20003f25270 */
[----:B------:R-:W-:Y:S01]  /*5450*/  UMOV UR25, UR33 ;  /* 0x0000002100197c82 */ /* 0x000fe20008000000 */
[----:B------:R-:W-:Y:S01]  /*5460*/  UMOV UR28, UR36 ;  /* 0x00000024001c7c82 */ /* 0x000fe20008000000 */
[----:B------:R-:W-:-:S02]  /*5470*/  UMOV UR27, UR35 ;  /* 0x00000023001b7c82 */ /* 0x000fc40008000000 */
[----:B------:R-:W-:Y:S01]  /*5480*/  UIADD3 UR16, UR8, 0xc100, URZ ;  /* 0x0000c10008107890 */ /* 0x000fe2000fffe03f */
[----:B------:R0:W-:Y:S01]  /*5490*/  UTMALDG.3D [UR32], [UR6], desc[UR14] ;  /* 0x00000e20060075b4 */ /* 0x0001e20008011000 */
[----:B------:R-:W-:Y:S01]  /*54a0*/  UIADD3 UR8, UR8, 0xe100, URZ ;  /* 0x0000e10008087890 */ /* 0x000fe2000fffe03f */
[----:B------:R-:W-:Y:S01]  /*54b0*/  SEL R7, RZ, 0x1, P1 ;  /* 0x00000001ff077807 */ /* 0x000fe20000800000 */
[----:B------:R-:W-:Y:S01]  /*54c0*/  UMOV UR29, 0x30000 ;  /* 0x00030000001d7882 */ /* 0x000fe20000000000 */
[----:B------:R-:W-:Y:S01]  /*54d0*/  UMOV UR17, UR33 ;  /* 0x0000002100117c82 */ /* 0x000fe20008000000 */
[----:B------:R-:W-:Y:S01]  /*54e0*/  UMOV UR18, UR34 ;  /* 0x0000002200127c82 */ /* 0x000fe20008000000 */
[----:B------:R-:W-:Y:S01]  /*54f0*/  UMOV UR20, UR36 ;  /* 0x0000002400147c82 */ /* 0x000fe20008000000 */
[----:B------:R-:W-:Y:S01]  /*5500*/  UMOV UR9, UR33 ;  /* 0x0000002100097c82 */ /* 0x000fe20008000000 */
[----:B------:R-:W-:Y:S01]  /*5510*/  UMOV UR11, UR19 ;  /* 0x00000013000b7c82 */ /* 0x000fe20008000000 */
[----:B------:R-:W-:Y:S01]  /*5520*/  UMOV UR12, UR36 ;  /* 0x00000024000c7c82 */ /* 0x000fe20008000000 */
[----:B------:R0:W-:Y:S01]  /*5530*/  UTMALDG.3D [UR24], [UR6], desc[UR14] ;  /* 0x00000e18060075b4 */ /* 0x0001e20008011000 */
[----:B------:R-:W-:Y:S01]  /*5540*/  UMOV UR10, UR26 ;  /* 0x0000001a000a7c82 */ /* 0x000fe20008000000 */
[----:B------:R-:W-:-:S02]  /*5550*/  LOP3.LUT R4, R4, R7, RZ, 0x3c, !PT ;  /* 0x0000000704047212 */ /* 0x000fc400078e3cff */
[----:B------:R-:W-:Y:S01]  /*5560*/  SEL R5, R5, RZ, P1 ;  /* 0x000000ff05057207 */ /* 0x000fe20000800000 */
[----:B------:R0:W-:Y:S01]  /*5570*/  UTMALDG.3D.MULTICAST [UR16], [UR30], UR29, desc[UR14] ;  /* 0x00000e101e0073b4 */ /* 0x0001e2000801181d */
[----:B------:R0:W-:Y:S02]  /*5580*/  UTMALDG.3D.MULTICAST [UR8], [UR30], UR29, desc[UR14] ;  /* 0x00000e081e0073b4 */ /* 0x0001e4000801181d */
[----:B0-----:R-:W-:Y:S05]  /*5590*/  @P3 BRA `(.L_x_110) ;  /* 0xfffffffc00103947 */ /* 0x001fea000383ffff */
.L_x_106:
[----:B------:R-:W-:Y:S05]  /*55a0*/  BSYNC B1 ;  /* 0x0000000000017941 */ /* 0x000fea0003800000 */
.L_x_105:
[----:B------:R-:W2:Y:S01]  /*55b0*/  LDL.64 R24, [R1] ;  /* 0x0000000001187983 */ /* 0x000ea20000100a00 */
[----:B------:R-:W-:Y:S01]  /*55c0*/  LOP3.LUT P4, RZ, R10, 0xff, RZ, 0xc0, !PT ;  /* 0x000000ff0aff7812 */ /* 0x000fe2000788c0ff */
[----:B------:R-:W-:Y:S01]  /*55d0*/  VIADD R7, R8, UR40 ;  /* 0x0000002808077c36 */ /* 0x000fe20008000000 */
[----:B------:R-:W-:Y:S01]  /*55e0*/  ULDC.64 UR6, c[0x0][0x650] ;  /* 0x0001940000067ab9 */ /* 0x000fe20000000a00 */
[----:B------:R-:W-:Y:S01]  /*55f0*/  IMAD.U32 R8, RZ, RZ, UR40 ;  /* 0x00000028ff087e24 */ /* 0x000fe2000f8e00ff */
[----:B------:R-:W-:Y:S01]  /*5600*/  UISETP.GE.U32.AND UP0, UPT, UR40, 0x3, UPT ;  /* 0x000000032800788c */ /* 0x000fe2000bf06070 */
[----:B------:R-:W-:Y:S01]  /*5610*/  BSSY B1, `(.L_x_111) ;  /* 0x000006c000017945 */ /* 0x000fe20003800000 */
[----:B------:R-:W-:Y:S01]  /*5620*/  ISETP.GT.U32.AND P1, PT, R7, 0x2, PT ;  /* 0x000000020700780c */ /* 0x000fe20003f24070 */
[----:B------:R-:W-:Y:S01]  /*5630*/  IMAD.MOV.U32 R22, RZ, RZ, -0x1 ;  /* 0xffffffffff167424 */ /* 0x000fe200078e00ff */
[----:B------:R-:W-:Y:S01]  /*5640*/  PRMT R10, RZ, 0x7610, R10 ;  /* 0x00007610ff0a7816 */ /* 0x000fe2000000000a */
[----:B------:R-:W-:Y:S01]  /*5650*/  IMAD.MOV.U32 R18, RZ, RZ, -0x1 ;  /* 0xffffffffff127424 */ /* 0x000fe200078e00ff */
[----:B------:R-:W-:Y:S01]  /*5660*/  ISETP.LT.U32.AND P1, PT, R8, 0x3, P1 ;  /* 0x000000030800780c */ /* 0x000fe20000f21070 */
[----:B------:R-:W-:Y:S01]  /*5670*/  IMAD.MOV.U32 R19, RZ, RZ, -0x1 ;  /* 0xffffffffff137424 */ /* 0x000fe200078e00ff */
[----:B------:R-:W-:Y:S01]  /*5680*/  PLOP3.LUT P3, PT, PT, PT, UP0, 0x80, 0x0 ;  /* 0x000000000000781c */ /* 0x000fe20003f6f008 */
[----:B------:R-:W0:Y:S01]  /*5690*/  @P4 S2R R5, SR_CgaCtaId ;  /* 0x0000000000054919 */ /* 0x000e220000008800 */
[----:B------:R-:W-:-:S04]  /*56a0*/  @P4 MOV R4, 0x400 ;  /* 0x0000040000044802 */ /* 0x000fc80000000f00 */
[----:B0-----:R-:W-:Y:S01]  /*56b0*/  @P4 LEA R6, R5, R4, 0x18 ;  /* 0x0000000405064211 */ /* 0x001fe200078ec0ff */
[----:B------:R-:W-:Y:S01]  /*56c0*/  IMAD.WIDE.U32 R4, R7, -0x55555555, RZ ;  /* 0xaaaaaaab07047825 */ /* 0x000fe200078e00ff */
[----:B------:R-:W-:Y:S02]  /*56d0*/  SEL R4, RZ, 0x1, !P1 ;  /* 0x00000001ff047807 */ /* 0x000fe40004800000 */
[----:B------:R0:W-:Y:S02]  /*56e0*/  @P4 SYNCS.ARRIVE.TRANS64.A1T0 RZ, [R6+URZ+0x68], RZ ;  /* 0x000068ff06ff49a7 */ /* 0x0001e4000810003f */
[----:B------:R-:W-:Y:S02]  /*56f0*/  LOP3.LUT R3, R3, R4, RZ, 0x3c, !PT ;  /* 0x0000000403037212 */ /* 0x000fe400078e3cff */
[----:B------:R-:W-:Y:S02]  /*5700*/  PRMT R4, RZ, 0x7610, R4 ;  /* 0x00007610ff047816 */ /* 0x000fe40000000004 */
[----:B0-----:R-:W-:-:S04]  /*5710*/  SHF.R.U32.HI R6, RZ, 0x1, R5 ;  /* 0x00000001ff067819 */ /* 0x001fc80000011605 */
[----:B------:R-:W-:Y:S01]  /*5720*/  @P3 LOP3.LUT R3, R3, 0x1, R6, 0x78, !PT ;  /* 0x0000000103033812 */ /* 0x000fe200078e7806 */
[----:B------:R-:W-:Y:S01]  /*5730*/  IMAD R8, R6, -0x3, R7 ;  /* 0xfffffffd06087824 */ /* 0x000fe200078e0207 */
[----:B--2---:R-:W-:-:S04]  /*5740*/  IADD3 R16, P4, R16, R24, RZ ;  /* 0x0000001810107210 */ /* 0x004fc80007f9e0ff */
[----:B------:R-:W-:Y:S01]  /*5750*/  ISETP.GE.U32.AND P1, PT, R16, UR6, PT ;  /* 0x0000000610007c0c */ /* 0x000fe2000bf26070 */
[----:B------:R-:W-:-:S05]  /*5760*/  IMAD.X R17, R17, 0x1, R0, P4 ;  /* 0x0000000111117824 */ /* 0x000fca00020e0600 */
[----:B------:R-:W-:-:S13]  /*5770*/  ISETP.GE.U32.AND.EX P1, PT, R17, UR7, PT, P1 ;  /* 0x0000000711007c0c */ /* 0x000fda000bf26110 */
[----:B------:R-:W-:Y:S05]  /*5780*/  @P1 BRA `(.L_x_112) ;  /* 0x0000000400501947 */ /* 0x000fea0003800000 */
[----:B------:R-:W0:Y:S01]  /*5790*/  S2R R13, SR_CTAID.X ;  /* 0x00000000000d7919 */ /* 0x000e220000002500 */
[----:B------:R-:W-:Y:S01]  /*57a0*/  ULDC.64 UR6, c[0x0][0x628] ;  /* 0x00018a0000067ab9 */ /* 0x000fe20000000a00 */
[----:B------:R-:W-:Y:S01]  /*57b0*/  ULDC UR9, c[0x0][0x630] ;  /* 0x00018c0000097ab9 */ /* 0x000fe20000000800 */
[----:B------:R-:W-:Y:S01]  /*57c0*/  ISETP.NE.U32.AND P1, PT, RZ, UR6, PT ;  /* 0x00000006ff007c0c */ /* 0x000fe2000bf25070 */
[----:B------:R-:W1:Y:S01]  /*57d0*/  S2R R14, SR_CTAID.Y ;  /* 0x00000000000e7919 */ /* 0x000e620000002600 */
[----:B------:R-:W-:Y:S01]  /*57e0*/  ULDC UR10, c[0x0][0x150] ;  /* 0x00005400000a7ab9 */ /* 0x000fe20000000800 */
[----:B------:R-:W-:Y:S01]  /*57f0*/  IMAD.MOV.U32 R4, RZ, RZ, R16 ;  /* 0x000000ffff047224 */ /* 0x000fe200078e0010 */
[----:B------:R-:W-:Y:S01]  /*5800*/  ISETP.NE.AND.EX P1, PT, RZ, UR7, PT, P1 ;  /* 0x00000007ff007c0c */ /* 0x000fe2000bf25310 */
[----:B------:R-:W-:Y:S01]  /*5810*/  IMAD.MOV.U32 R5, RZ, RZ, R17 ;  /* 0x000000ffff057224 */ /* 0x000fe200078e0011 */
[----:B0-----:R-:W-:-:S11]  /*5820*/  I2FP.F32.U32 R18, R13 ;  /* 0x0000000d00127245 */ /* 0x001fd60000201000 */
[----:B------:R-:W-:Y:S05]  /*5830*/  @!P1 BRA `(.L_x_113) ;  /* 0x0000000000289947 */ /* 0x000fea0003800000 */
[----:B------:R-:W-:Y:S02]  /*5840*/  ULDC UR8, c[0x0][0x634] ;  /* 0x00018d0000087ab9 */ /* 0x000fe40000000800 */
[----:B------:R-:W-:-:S05]  /*5850*/  IADD3 R5, P1, R16, UR8, RZ ;  /* 0x0000000810057c10 */ /* 0x000fca000ff3e0ff */
[----:B------:R-:W-:-:S04]  /*5860*/  IMAD.X R15, RZ, RZ, R17, P1 ;  /* 0x000000ffff0f7224 */ /* 0x000fc800008e0611 */
[----:B------:R-:W-:-:S04]  /*5870*/  IMAD.WIDE.U32 R6, R15, UR6, RZ ;  /* 0x000000060f067c25 */ /* 0x000fc8000f8e00ff */
[----:B------:R-:W-:-:S04]  /*5880*/  IMAD.WIDE.U32 R6, P1, R5, UR7, R6 ;  /* 0x0000000705067c25 */ /* 0x000fc8000f820006 */
[----:B------:R-:W-:-:S04]  /*5890*/  IMAD.WIDE.U32 R4, R5, UR6, RZ ;  /* 0x0000000605047c25 */ /* 0x000fc8000f8e00ff */
[----:B------:R-:W-:Y:S01]  /*58a0*/  IMAD.MOV.U32 R4, RZ, RZ, R7 ;  /* 0x000000ffff047224 */ /* 0x000fe200078e0007 */
[----:B------:R-:W-:Y:S01]  /*58b0*/  IADD3 RZ, P3, R5, R6, RZ ;  /* 0x0000000605ff7210 */ /* 0x000fe20007f7e0ff */
[----:B------:R-:W-:-:S04]  /*58c0*/  IMAD.X R5, RZ, RZ, RZ, P1 ;  /* 0x000000ffff057224 */ /* 0x000fc800008e06ff */
[----:B------:R-:W-:-:S08]  /*58d0*/  IMAD.WIDE.U32.X R4, R15, UR7, R4, P3 ;  /* 0x000000070f047c25 */ /* 0x000fd000098e0404 */
.L_x_113:
[--C-:B------:R-:W-:Y:S01]  /*58e0*/  SHF.R.U64 R19, R4, UR9, R5.reuse ;  /* 0x0000000904137c19 */ /* 0x100fe20008001205 */
[----:B------:R-:W-:Y:S01]  /*58f0*/  FMUL R18, R18, UR10 ;  /* 0x0000000a12127c20 */ /* 0x000fe20008400000 */
[----:B------:R-:W-:Y:S01]  /*5900*/  SHF.R.U32.HI R4, RZ, UR9, R5 ;  /* 0x00000009ff047c19 */ /* 0x000fe20008011605 */
[----:B------:R-:W0:Y:S01]  /*5910*/  LDC R6, c[0x0][0x144] ;  /* 0x00005100ff067b82 */ /* 0x000e220000000800 */
[----:B------:R-:W-:Y:S01]  /*5920*/  IADD3 R5, P1, RZ, -R19, RZ ;  /* 0x80000013ff057210 */ /* 0x000fe20007f3e0ff */
[----:B------:R-:W-:Y:S01]  /*5930*/  ULDC UR8, c[0x0][0x154] ;  /* 0x0000550000087ab9 */ /* 0x000fe20000000800 */
[----:B-1----:R-:W-:Y:S01]  /*5940*/  I2FP.F32.U32 R7, R14 ;  /* 0x0000000e00077245 */ /* 0x002fe20000201000 */
[----:B------:R-:W1:Y:S01]  /*5950*/  F2I.U32.TRUNC.NTZ R18, R18 ;  /* 0x0000001200127305 */ /* 0x000e62000020f000 */
[----:B------:R-:W-:Y:S01]  /*5960*/  ULDC.64 UR6, c[0x0][0x620] ;  /* 0x0001880000067ab9 */ /* 0x000fe20000000a00 */
[----:B------:R-:W-:Y:S01]  /*5970*/  IMAD.X R4, RZ, RZ, ~R4, P1 ;  /* 0x000000ffff047224 */ /* 0x000fe200008e0e04 */
[----:B------:R-:W-:Y:S01]  /*5980*/  ISETP.NE.AND P4, PT, R2, 0x1, PT ;  /* 0x000000010200780c */ /* 0x000fe20003f85270 */
[----:B------:R-:W-:Y:S01]  /*5990*/  FMUL R20, R7, UR8 ;  /* 0x0000000807147c20 */ /* 0x000fe20008400000 */
[----:B------:R-:W2:Y:S01]  /*59a0*/  LDC R21, c[0x0][0x148] ;  /* 0x00005200ff157b82 */ /* 0x000ea20000000800 */
[----:B------:R-:W-:Y:S01]  /*59b0*/  IMAD R4, R4, UR6, RZ ;  /* 0x0000000604047c24 */ /* 0x000fe2000f8e02ff */
[----:B------:R-:W-:-:S02]  /*59c0*/  ULDC.64 UR8, c[0x0][0x640] ;  /* 0x0001900000087ab9 */ /* 0x000fc40000000a00 */
[----:B------:R-:W-:Y:S01]  /*59d0*/  ISETP.NE.U32.AND P1, PT, RZ, UR8, PT ;  /* 0x00000008ff007c0c */ /* 0x000fe2000bf25070 */
[----:B------:R-:W3:Y:S01]  /*59e0*/  F2I.U32.TRUNC.NTZ R20, R20 ;  /* 0x0000001400147305 */ /* 0x000ee2000020f000 */
[C---:B------:R-:W-:Y:S02]  /*59f0*/  IMAD R7, R5.reuse, UR7, R4 ;  /* 0x0000000705077c24 */ /* 0x040fe4000f8e0204 */
[----:B------:R-:W-:Y:S01]  /*5a00*/  IMAD.WIDE.U32 R4, R5, UR6, R16 ;  /* 0x0000000605047c25 */ /* 0x000fe2000f8e0010 */
[----:B------:R-:W-:Y:S01]  /*5a10*/  ULDC UR6, c[0x0][0x618] ;  /* 0x0001860000067ab9 */ /* 0x000fe20000000800 */
[----:B------:R-:W-:Y:S02]  /*5a20*/  ISETP.NE.AND.EX P1, PT, RZ, UR9, PT, P1 ;  /* 0x00000009ff007c0c */ /* 0x000fe4000bf25310 */
[----:B------:R-:W-:Y:S02]  /*5a30*/  IMAD.IADD R5, R5, 0x1, R7 ;  /* 0x0000000105057824 */ /* 0x000fe400078e0207 */
[----:B-1----:R-:W-:-:S03]  /*5a40*/  IMAD.MOV R18, RZ, RZ, -R18 ;  /* 0x000000ffff127224 */ /* 0x002fc600078e0a12 */
[----:B------:R-:W-:Y:S01]  /*5a50*/  SHF.R.U64 R15, R4, UR6, R5 ;  /* 0x00000006040f7c19 */ /* 0x000fe20008001205 */
[----:B0-----:R-:W-:Y:S01]  /*5a60*/  IMAD R13, R6, R18, R13 ;  /* 0x00000012060d7224 */ /* 0x001fe200078e020d */
[----:B------:R-:W-:Y:S01]  /*5a70*/  SHF.R.U32.HI R4, RZ, UR6, R5 ;  /* 0x00000006ff047c19 */ /* 0x000fe20008011605 */
[----:B------:R-:W-:Y:S01]  /*5a80*/  ULDC UR6, c[0x0][0x608] ;  /* 0x0001820000067ab9 */ /* 0x000fe20000000800 */
[----:B---3--:R-:W-:Y:S02]  /*5a90*/  IMAD.MOV R6, RZ, RZ, -R20 ;  /* 0x000000ffff067224 */ /* 0x008fe400078e0a14 */
[--C-:B------:R-:W-:Y:S02]  /*5aa0*/  SHF.R.U64 R18, R15, UR6, R4.reuse ;  /* 0x000000060f127c19 */ /* 0x100fe40008001204 */
[----:B------:R-:W-:Y:S01]  /*5ab0*/  SHF.R.U32.HI R5, RZ, UR6, R4 ;  /* 0x00000006ff057c19 */ /* 0x000fe20008011604 */
[----:B------:R-:W-:Y:S01]  /*5ac0*/  ULDC UR6, c[0x0][0x658] ;  /* 0x0001960000067ab9 */ /* 0x000fe20000000800 */
[----:B--2---:R-:W-:-:S02]  /*5ad0*/  @P4 IMAD R13, R21, R6, R14 ;  /* 0x00000006150d4224 */ /* 0x004fc400078e020e */
[--C-:B------:R-:W-:Y:S02]  /*5ae0*/  SHF.R.U64 R14, R18, UR6, R5.reuse ;  /* 0x00000006120e7c19 */ /* 0x100fe40008001205 */
[----:B------:R-:W-:-:S03]  /*5af0*/  SHF.R.U32.HI R21, RZ, UR6, R5 ;  /* 0x00000006ff157c19 */ /* 0x000fc60008011605 */
[----:B------:R-:W-:Y:S02]  /*5b00*/  IMAD.MOV.U32 R6, RZ, RZ, R14 ;  /* 0x000000ffff067224 */ /* 0x000fe400078e000e */
[----:B------:R-:W-:Y:S01]  /*5b10*/  IMAD.MOV.U32 R5, RZ, RZ, R21 ;  /* 0x000000ffff057224 */ /* 0x000fe200078e0015 */
[----:B------:R-:W-:Y:S06]  /*5b20*/  @!P1 BRA `(.L_x_114) ;  /* 0x00000000002c9947 */ /* 0x000fec0003800000 */
        /* <DEDUP_REMOVED lines=9> */
[----:B------:R-:W-:-:S04]  /*5bc0*/  IMAD.WIDE.U32.X R4, R21, UR9, R4, P3 ;  /* 0x0000000915047c25 */ /* 0x000fc800098e0404 */
[----:B------:R-:W-:-:S07]  /*5bd0*/  IMAD.MOV.U32 R6, RZ, RZ, R4 ;  /* 0x000000ffff067224 */ /* 0x000fce00078e0004 */
.L_x_114:
[----:B------:R-:W-:Y:S01]  /*5be0*/  ULDC UR6, c[0x0][0x648] ;  /* 0x0001920000067ab9 */ /* 0x000fe20000000800 */
[----:B------:R-:W-:Y:S01]  /*5bf0*/  LOP3.LUT R4, R18, UR13, RZ, 0xc0, !PT ;  /* 0x0000000d12047c12 */ /* 0x000fe2000f8ec0ff */
[----:B------:R-:W-:Y:S01]  /*5c00*/  ULDC UR7, c[0x0][0x610] ;  /* 0x0001840000077ab9 */ /* 0x000fe20000000800 */
[----:B------:R-:W-:Y:S01]  /*5c10*/  SHF.R.U64 R5, R6, UR6, R5 ;  /* 0x0000000606057c19 */ /* 0x000fe20008001205 */
[----:B------:R-:W-:Y:S01]  /*5c20*/  ULDC UR6, c[0x0][0x638] ;  /* 0x00018e0000067ab9 */ /* 0x000fe20000000800 */
[----:B------:R-:W-:-:S03]  /*5c30*/  LOP3.LUT R15, R15, UR4, RZ, 0xc0, !PT ;  /* 0x000000040f0f7c12 */ /* 0x000fc6000f8ec0ff */
[----:B------:R-:W-:Y:S02]  /*5c40*/  IMAD.MOV R7, RZ, RZ, -R5 ;  /* 0x000000ffff077224 */ /* 0x000fe400078e0a05 */
[----:B------:R-:W-:Y:S02]  /*5c50*/  IMAD R4, R5, UR5, R4 ;  /* 0x0000000505047c24 */ /* 0x000fe4000f8e0204 */
[----:B------:R-:W-:Y:S01]  /*5c60*/  IMAD R14, R7, UR6, R14 ;  /* 0x00000006070e7c24 */ /* 0x000fe2000f8e020e */
[----:B------:R-:W-:Y:S01]  /*5c70*/  ULDC UR6, c[0x0][0x600] ;  /* 0x0001800000067ab9 */ /* 0x000fe20000000800 */
[----:B------:R-:W-:Y:S02]  /*5c80*/  IMAD R13, R4, UR7, R13 ;  /* 0x00000007040d7c24 */ /* 0x000fe4000f8e020d */
[----:B------:R-:W-:Y:S02]  /*5c90*/  IMAD R14, R14, UR6, R15 ;  /* 0x000000060e0e7c24 */ /* 0x000fe4000f8e020f */
[----:B------:R-:W-:-:S03]  /*5ca0*/  IMAD.MOV.U32 R4, RZ, RZ, 0x1 ;  /* 0x00000001ff047424 */ /* 0x000fc600078e00ff */
[----:B------:R-:W-:Y:S02]  /*5cb0*/  SEL R18, R14, R13, !P4 ;  /* 0x0000000d0e127207 */ /* 0x000fe40006000000 */
[----:B------:R-:W-:-:S07]  /*5cc0*/  SEL R22, R13, R14, !P4 ;  /* 0x0000000e0d167207 */ /* 0x000fce0006000000 */
.L_x_112:
[----:B------:R-:W-:Y:S05]  /*5cd0*/  BSYNC B1 ;  /* 0x0000000000017941 */ /* 0x000fea0003800000 */
.L_x_111:
[----:B------:R-:W-:-:S13]  /*5ce0*/  LOP3.LUT P1, RZ, R4, 0xff, RZ, 0xc0, !PT ;  /* 0x000000ff04ff7812 */ /* 0x000fda000782c0ff */
[----:B------:R-:W-:Y:S05]  /*5cf0*/  @P1 BRA `(.L_x_115) ;  /* 0xfffffff400041947 */ /* 0x000fea000383ffff */
[----:B------:R-:W-:Y:S05]  /*5d00*/  BSYNC B0 ;  /* 0x0000000000007941 */ /* 0x000fea0003800000 */
.L_x_103:
[----:B------:R-:W-:-:S03]  /*5d10*/  UMOV UR6, 0xffffffff ;  /* 0xffffffff00067882 */ /* 0x000fc60000000000 */
[----:B------:R-:W-:Y:S05]  /*5d20*/  BRA.DIV UR6, `(.L_x_116) ;  /* 0x0000000606247947 */ /* 0x000fea000b800000 */
[----:B------:R-:W-:-:S13]  /*5d30*/  ELECT P6, URZ, PT ;  /* 0x00000000003f782f */ /* 0x000fda00038c0000 */
.L_x_131:
[----:B------:R-:W-:Y:S04]  /*5d40*/  BSSY B0, `(.L_x_117) ;  /* 0x0000022000007945 */ /* 0x000fe80003800000 */
[----:B------:R-:W-:Y:S05]  /*5d50*/  @!P6 BRA `(.L_x_118) ;  /* 0x000000000080e947 */ /* 0x000fea0003800000 */
[----:B------:R-:W-:-:S04]  /*5d60*/  LOP3.LUT R23, R23, 0x2, RZ, 0xfc, !PT ;  /* 0x0000000217177812 */ /* 0x000fc800078efcff */
[----:B------:R-:W-:-:S13]  /*5d70*/  ISETP.NE.AND P0, PT, R23, 0x3, PT ;  /* 0x000000031700780c */ /* 0x000fda0003f05270 */
[----:B------:R-:W-:Y:S05]  /*5d80*/  @!P0 BRA `(.L_x_119) ;  /* 0x0000000000048947 */ /* 0x000fea0003800000 */
[----:B------:R-:W-:Y:S01]  /*5d90*/  BPT.TRAP 0x1 ;  /* 0x000000040000795c */ /* 0x000fe20000300000 */
.L_x_119:
[----:B------:R-:W0:Y:S01]  /*5da0*/  S2R R5, SR_CgaCtaId ;  /* 0x0000000000057919 */ /* 0x000e220000008800 */
[----:B------:R-:W-:Y:S02]  /*5db0*/  MOV R0, 0x400 ;  /* 0x0000040000007802 */ /* 0x000fe40000000f00 */
[----:B------:R-:W-:Y:S02]  /*5dc0*/  SHF.L.U32 R2, R3, 0x1f, RZ ;  /* 0x0000001f03027819 */ /* 0x000fe400000006ff */
[----:B0-----:R-:W-:-:S05]  /*5dd0*/  LEA R5, R5, R0, 0x18 ;  /* 0x0000000005057211 */ /* 0x001fca00078ec0ff */
[----:B------:R-:W-:-:S04]  /*5de0*/  VIADD R5, R5, 0x18 ;  /* 0x0000001805057836 */ /* 0x000fc80000000000 */
[C---:B------:R-:W-:Y:S02]  /*5df0*/  IMAD R7, R8.reuse, 0x8, R5 ;  /* 0x0000000808077824 */ /* 0x040fe400078e0205 */
[----:B------:R-:W-:Y:S02]  /*5e00*/  VIADD R8, R8, 0x1 ;  /* 0x0000000108087836 */ /* 0x000fe40000000000 */
[----:B------:R-:W0:Y:S03]  /*5e10*/  SYNCS.PHASECHK.TRANS64.TRYWAIT P0, [R7+URZ], R2 ;  /* 0x00000002070075a7 */ /* 0x000e26000800017f */
[----:B------:R-:W-:-:S04]  /*5e20*/  ISETP.NE.AND P1, PT, R8, 0x3, PT ;  /* 0x000000030800780c */ /* 0x000fc80003f25270 */
[----:B------:R-:W-:Y:S02]  /*5e30*/  SEL R0, RZ, 0x1, P1 ;  /* 0x00000001ff007807 */ /* 0x000fe40000800000 */
[----:B------:R-:W-:Y:S02]  /*5e40*/  SEL R8, R8, RZ, P1 ;  /* 0x000000ff08087207 */ /* 0x000fe40000800000 */
[----:B------:R-:W-:-:S03]  /*5e50*/  LOP3.LUT R9, R3, R0, RZ, 0x3c, !PT ;  /* 0x0000000003097212 */ /* 0x000fc600078e3cff */
[----:B------:R-:W-:Y:S01]  /*5e60*/  IMAD R4, R8, 0x8, R5 ;  /* 0x0000000808047824 */ /* 0x000fe200078e0205 */
[----:B------:R-:W-:Y:S01]  /*5e70*/  SHF.L.U32 R3, R9, 0x1f, RZ ;  /* 0x0000001f09037819 */ /* 0x000fe200000006ff */
[----:B0-----:R-:W-:Y:S06]  /*5e80*/  @!P0 BRA `(.L_x_120) ;  /* 0x0000000000ec8947 */ /* 0x001fec0003800000 */
.L_x_132:
[----:B------:R-:W1:Y:S01]  /*5e90*/  SYNCS.PHASECHK.TRANS64.TRYWAIT P0, [R4+URZ], R3 ;  /* 0x00000003040075a7 */ /* 0x000e62000800017f */
[----:B------:R-:W-:-:S05]  /*5ea0*/  VIADD R0, R8, 0x1 ;  /* 0x0000000108007836 */ /* 0x000fca0000000000 */
[----:B------:R-:W-:-:S04]  /*5eb0*/  ISETP.NE.AND P1, PT, R0, 0x3, PT ;  /* 0x000000030000780c */ /* 0x000fc80003f25270 */
[----:B0-----:R-:W-:Y:S02]  /*5ec0*/  SEL R2, RZ, 0x1, P1 ;  /* 0x00000001ff027807 */ /* 0x001fe40000800000 */
[----:B------:R-:W-:Y:S02]  /*5ed0*/  SEL R0, R0, RZ, P1 ;  /* 0x000000ff00007207 */ /* 0x000fe40000800000 */
[----:B------:R-:W-:Y:S01]  /*5ee0*/  LOP3.LUT R2, R9, R2, RZ, 0x3c, !PT ;  /* 0x0000000209027212 */ /* 0x000fe200078e3cff */
[----:B-1----:R-:W-:Y:S06]  /*5ef0*/  @!P0 BRA `(.L_x_121) ;  /* 0x0000000000e48947 */ /* 0x002fec0003800000 */
.L_x_133:
[----:B------:R-:W-:Y:S01]  /*5f00*/  IMAD R5, R0, 0x8, R5 ;  /* 0x0000000800057824 */ /* 0x000fe200078e0205 */
[----:B------:R-:W-:-:S07]  /*5f10*/  SHF.L.U32 R0, R2, 0x1f, RZ ;  /* 0x0000001f02007819 */ /* 0x000fce00000006ff */
.L_x_122:
[----:B-1----:R1:W2:Y:S02]  /*5f20*/  SYNCS.PHASECHK.TRANS64.TRYWAIT P0, [R5+URZ], R0 ;  /* 0x00000000050075a7 */ /* 0x0022a4000800017f */
[----:B--2---:R-:W-:Y:S05]  /*5f30*/  @!P0 NANOSLEEP.SYNCS 0x989680 ;  /* 0x009896800000895d */ /* 0x004fea0003900000 */
[----:B------:R-:W2:Y:S02]  /*5f40*/  @!P0 SYNCS.PHASECHK.TRANS64 P0, [R5+URZ], R0 ;  /* 0x00000000050085a7 */ /* 0x000ea4000800007f */
[----:B--2---:R-:W-:Y:S05]  /*5f50*/  @!P0 BRA `(.L_x_122) ;  /* 0xfffffffc00f08947 */ /* 0x004fea000383ffff */
.L_x_118:
[----:B------:R-:W-:Y:S05]  /*5f60*/  BSYNC B0 ;  /* 0x0000000000007941 */ /* 0x000fea0003800000 */
.L_x_117:
[----:B------:R-:W-:Y:S05]  /*5f70*/  EXIT ;  /* 0x000000000000794d */ /* 0x000fea0003800000 */
.L_x_19:
[----:B0-----:R-:W-:-:S04]  /*5f80*/  IMAD.U32 R3, RZ, RZ, UR43 ;  /* 0x0000002bff037e24 */ /* 0x001fc8000f8e00ff */
[----:B------:R0:W1:Y:S03]  /*5f90*/  SYNCS.PHASECHK.TRANS64.TRYWAIT P0, [R3+URZ+-0x8], R0 ;  /* 0xfffff800030075a7 */ /* 0x000066000800017f */
[----:B-1----:R-:W-:Y:S05]  /*5fa0*/  @!P0 NANOSLEEP.SYNCS 0x989680 ;  /* 0x009896800000895d */ /* 0x002fea0003900000 */
[----:B------:R-:W1:Y:S02]  /*5fb0*/  @!P0 SYNCS.PHASECHK.TRANS64 P0, [R3+URZ+-0x8], R0 ;  /* 0xfffff800030085a7 */ /* 0x000e64000800007f */
[----:B-1----:R-:W-:Y:S05]  /*5fc0*/  @!P0 BRA `(.L_x_19) ;  /* 0xfffffffc00ec8947 */ /* 0x002fea000383ffff */
[----:B------:R-:W-:Y:S05]  /*5fd0*/  BRA `(.L_x_123) ;  /* 0xffffffb8000c7947 */ /* 0x000fea000383ffff */
.L_x_24:
[----:B-1----:R1:W2:Y:S02]  /*5fe0*/  SYNCS.PHASECHK.TRANS64.TRYWAIT P1, [R3+URZ], R0 ;  /* 0x00000000030075a7 */ /* 0x0022a4000802017f */
[----:B--2---:R-:W-:Y:S05]  /*5ff0*/  @!P1 NANOSLEEP.SYNCS 0x989680 ;  /* 0x009896800000995d */ /* 0x004fea0003900000 */
[----:B------:R-:W2:Y:S02]  /*6000*/  @!P1 SYNCS.PHASECHK.TRANS64 P1, [R3+URZ], R0 ;  /* 0x00000000030095a7 */ /* 0x000ea4000802007f */
[----:B--2---:R-:W-:Y:S05]  /*6010*/  @!P1 BRA `(.L_x_24) ;  /* 0xfffffffc00f09947 */ /* 0x004fea000383ffff */
[----:B------:R-:W-:Y:S05]  /*6020*/  BRA `(.L_x_23) ;  /* 0xffffffb800787947 */ /* 0x000fea000383ffff */
.L_x_29:
[----:B-1----:R-:W-:-:S04]  /*6030*/  IMAD.U32 R5, RZ, RZ, UR4 ;  /* 0x00000004ff057e24 */ /* 0x002fc8000f8e00ff */
[----:B------:R1:W2:Y:S03]  /*6040*/  SYNCS.PHASECHK.TRANS64.TRYWAIT P1, [R5+URZ], R4 ;  /* 0x00000004050075a7 */ /* 0x0002a6000802017f */
[----:B--2---:R-:W-:Y:S05]  /*6050*/  @!P1 NANOSLEEP.SYNCS 0x989680 ;  /* 0x009896800000995d */ /* 0x004fea0003900000 */
[----:B------:R-:W2:Y:S02]  /*6060*/  @!P1 SYNCS.PHASECHK.TRANS64 P1, [R5+URZ], R4 ;  /* 0x00000004050095a7 */ /* 0x000ea4000802007f */
[----:B--2---:R-:W-:Y:S05]  /*6070*/  @!P1 BRA `(.L_x_29) ;  /* 0xfffffffc00ec9947 */ /* 0x004fea000383ffff */
[----:B------:R-:W-:Y:S05]  /*6080*/  BRA `(.L_x_28) ;  /* 0xffffffbc00a07947 */ /* 0x000fea000383ffff */
.L_x_35:
[----:B0-----:R-:W-:-:S04]  /*6090*/  IMAD.U32 R3, RZ, RZ, UR43 ;  /* 0x0000002bff037e24 */ /* 0x001fc8000f8e00ff */
[----:B------:R0:W1:Y:S03]  /*60a0*/  SYNCS.PHASECHK.TRANS64.TRYWAIT P0, [R3+URZ+0x8], R0 ;  /* 0x00000800030075a7 */ /* 0x000066000800017f */
[----:B-1----:R-:W-:Y:S05]  /*60b0*/  @!P0 NANOSLEEP.SYNCS 0x989680 ;  /* 0x009896800000895d */ /* 0x002fea0003900000 */
[----:B------:R-:W1:Y:S02]  /*60c0*/  @!P0 SYNCS.PHASECHK.TRANS64 P0, [R3+URZ+0x8], R0 ;  /* 0x00000800030085a7 */ /* 0x000e64000800007f */
[----:B-1----:R-:W-:Y:S05]  /*60d0*/  @!P0 BRA `(.L_x_35) ;  /* 0xfffffffc00ec8947 */ /* 0x002fea000383ffff */
[----:B------:R-:W-:Y:S05]  /*60e0*/  BRA `(.L_x_124) ;  /* 0xffffffc400507947 */ /* 0x000fea000383ffff */
.L_x_104:
[----:B------:R-:W-:Y:S01]  /*60f0*/  BSSY B1, `(.L_x_125) ;  /* 0x0000006000017945 */ /* 0x000fe20003800000 */
[----:B------:R-:W-:-:S07]  /*6100*/  IMAD.MOV.U32 R15, RZ, RZ, -0x1 ;  /* 0xffffffffff0f7424 */ /* 0x000fce00078e00ff */
[----:B-----5:R-:W-:Y:S05]  /*6110*/  WARPSYNC.COLLECTIVE R15, `(.L_x_126) ;  /* 0x000000000f0c7348 */ /* 0x020fea0003c00000 */
[----:B------:R-:W-:Y:S02]  /*6120*/  ELECT P6, UR62, PT ;  /* 0x00000000003e782f */ /* 0x000fe400038c0000 */
[----:B------:R-:W-:Y:S01]  /*6130*/  MOV R14, UR62 ;  /* 0x0000003e000e7c02 */ /* 0x000fe20008000f00 */
[----:B-----5:R-:W-:Y:S10]  /*6140*/  ENDCOLLECTIVE ;  /* 0x000000000000791b */ /* 0x020ff40003800000 */
.L_x_126:
[----:B------:R-:W-:Y:S05]  /*6150*/  BSYNC B1 ;  /* 0x0000000000017941 */ /* 0x000fea0003800000 */
.L_x_125:
[----:B------:R-:W-:Y:S05]  /*6160*/  BRA `(.L_x_127) ;  /* 0xffffffec00f47947 */ /* 0x000fea000383ffff */
.L_x_107:
[----:B-1----:R1:W2:Y:S02]  /*6170*/  SYNCS.PHASECHK.TRANS64.TRYWAIT P1, [R13+URZ+0x18], R6 ;  /* 0x000018060d0075a7 */ /* 0x0022a4000802017f */
[----:B--2---:R-:W-:Y:S05]  /*6180*/  @!P1 NANOSLEEP.SYNCS 0x989680 ;  /* 0x009896800000995d */ /* 0x004fea0003900000 */
[----:B------:R-:W2:Y:S02]  /*6190*/  @!P1 SYNCS.PHASECHK.TRANS64 P1, [R13+URZ+0x18], R6 ;  /* 0x000018060d0095a7 */ /* 0x000ea4000802007f */
[----:B--2---:R-:W-:Y:S05]  /*61a0*/  @!P1 BRA `(.L_x_107) ;  /* 0xfffffffc00f09947 */ /* 0x004fea000383ffff */
[----:B------:R-:W-:Y:S05]  /*61b0*/  BRA `(.L_x_128) ;  /* 0xfffffff000287947 */ /* 0x000fea000383ffff */
.L_x_116:
[----:B------:R-:W-:Y:S01]  /*61c0*/  BSSY B0, `(.L_x_129) ;  /* 0x0000006000007945 */ /* 0x000fe20003800000 */
[----:B------:R-:W-:-:S07]  /*61d0*/  IMAD.MOV.U32 R15, RZ, RZ, -0x1 ;  /* 0xffffffffff0f7424 */ /* 0x000fce00078e00ff */
[----:B-----5:R-:W-:Y:S05]  /*61e0*/  WARPSYNC.COLLECTIVE R15, `(.L_x_130) ;  /* 0x000000000f0c7348 */ /* 0x020fea0003c00000 */
[----:B------:R-:W-:Y:S02]  /*61f0*/  ELECT P6, UR62, PT ;  /* 0x00000000003e782f */ /* 0x000fe400038c0000 */
[----:B------:R-:W-:Y:S01]  /*6200*/  MOV R14, UR62 ;  /* 0x0000003e000e7c02 */ /* 0x000fe20008000f00 */
[----:B-----5:R-:W-:Y:S10]  /*6210*/  ENDCOLLECTIVE ;  /* 0x000000000000791b */ /* 0x020ff40003800000 */
.L_x_130:
[----:B------:R-:W-:Y:S05]  /*6220*/  BSYNC B0 ;  /* 0x0000000000007941 */ /* 0x000fea0003800000 */
.L_x_129:
[----:B------:R-:W-:Y:S05]  /*6230*/  BRA `(.L_x_131) ;  /* 0xfffffff800c07947 */ /* 0x000fea000383ffff */
.L_x_120:
[----:B0-----:R0:W1:Y:S02]  /*6240*/  SYNCS.PHASECHK.TRANS64.TRYWAIT P0, [R7+URZ], R2 ;  /* 0x00000002070075a7 */ /* 0x001064000800017f */
[----:B-1----:R-:W-:Y:S05]  /*6250*/  @!P0 NANOSLEEP.SYNCS 0x989680 ;  /* 0x009896800000895d */ /* 0x002fea0003900000 */
[----:B------:R-:W1:Y:S02]  /*6260*/  @!P0 SYNCS.PHASECHK.TRANS64 P0, [R7+URZ], R2 ;  /* 0x00000002070085a7 */ /* 0x000e64000800007f */
[----:B-1----:R-:W-:Y:S05]  /*6270*/  @!P0 BRA `(.L_x_120) ;  /* 0xfffffffc00f08947 */ /* 0x002fea000383ffff */
[----:B------:R-:W-:Y:S05]  /*6280*/  BRA `(.L_x_132) ;  /* 0xfffffffc00007947 */ /* 0x000fea000383ffff */
.L_x_121:
[----:B0-----:R0:W1:Y:S02]  /*6290*/  SYNCS.PHASECHK.TRANS64.TRYWAIT P0, [R4+URZ], R3 ;  /* 0x00000003040075a7 */ /* 0x001064000800017f */
[----:B-1----:R-:W-:Y:S05]  /*62a0*/  @!P0 NANOSLEEP.SYNCS 0x989680 ;  /* 0x009896800000895d */ /* 0x002fea0003900000 */
[----:B------:R-:W1:Y:S02]  /*62b0*/  @!P0 SYNCS.PHASECHK.TRANS64 P0, [R4+URZ], R3 ;  /* 0x00000003040085a7 */ /* 0x000e64000800007f */
[----:B-1----:R-:W-:Y:S05]  /*62c0*/  @!P0 BRA `(.L_x_121) ;  /* 0xfffffffc00f08947 */ /* 0x002fea000383ffff */
[----:B------:R-:W-:Y:S05]  /*62d0*/  BRA `(.L_x_133) ;  /* 0xfffffffc00087947 */ /* 0x000fea000383ffff */
.L_x_134:
[----:B------:R-:W-:-:S00]  /*62e0*/  BRA `(.L_x_134) ;  /* 0xfffffffc00fc7947 */ /* 0x000fc0000383ffff */
[----:B------:R-:W-:-:S00]  /*62f0*/  NOP ;  /* 0x0000000000007918 */ /* 0x000fc00000000000 */
        /* <DEDUP_REMOVED lines=8> */
.L_x_135:


//--------------------- .nv.global.init           --------------------------
	.section	.nv.global.init,"aw",@progbits
.nv.global.init:
	.type		$str$22,@object
	.size		$str$22,($str$23 - $str$22)
$str$22:
        /*0000*/ 	.byte	0x6b, 0x5f, 0x74, 0x69, 0x6c, 0x65, 0x5f, 0x63, 0x6f, 0x75, 0x6e, 0x74, 0x20, 0x3e, 0x3d, 0x20
        /*0010*/ 	.byte	0x31, 0x00
	.type		$str$23,@object
	.size		$str$23,(__unnamed_1 - $str$23)
$str$23:
        /*0012*/ 	.byte	0x2f, 0x74, 0x6d, 0x70, 0x2f, 0x63, 0x75, 0x74, 0x6c, 0x61, 0x73, 0x73, 0x5f, 0x73, 0x77, 0x65
        /*0022*/ 	.byte	0x65, 0x70, 0x5f, 0x73, 0x72, 0x63, 0x2f, 0x69, 0x6e, 0x63, 0x6c, 0x75, 0x64, 0x65, 0x2f, 0x63
        /*0032*/ 	.byte	0x75, 0x74, 0x6c, 0x61, 0x73, 0x73, 0x2f, 0x67, 0x65, 0x6d, 0x6d, 0x2f, 0x63, 0x6f, 0x6c, 0x6c
        /*0042*/ 	.byte	0x65, 0x63, 0x74, 0x69, 0x76, 0x65, 0x2f, 0x73, 0x6d, 0x39, 0x30, 0x5f, 0x6d, 0x6d, 0x61, 0x5f
        /*0052*/ 	.byte	0x74, 0x6d, 0x61, 0x5f, 0x67, 0x6d, 0x6d, 0x61, 0x5f, 0x73, 0x73, 0x5f, 0x77, 0x61, 0x72, 0x70
        /*0062*/ 	.byte	0x73, 0x70, 0x65, 0x63, 0x69, 0x61, 0x6c, 0x69, 0x7a, 0x65, 0x64, 0x2e, 0x68, 0x70, 0x70, 0x00
	.type		__unnamed_1,@object
	.size		__unnamed_1,(.L_0 - __unnamed_1)
__unnamed_1:
        /*0072*/ 	.byte	0x76, 0x6f, 0x69, 0x64, 0x20, 0x63, 0x75, 0x74, 0x6c, 0x61, 0x73, 0x73, 0x3a, 0x3a, 0x67, 0x65
        /* <DEDUP_REMOVED lines=179> */
        /*0bb2*/ 	.byte	0x75, 0x74, 0x65, 0x3a, 0x3a, 0x69, 0x64, 0x65, 0x6e, 0x74, 0x69, 0x74, 0x79, 0x5d, 0x00
.L_0:


//--------------------- .nv.shared._ZN7cutlass13device_kernelINS_4gemm6kernel13GemmUniversalIN4cute5tupleIJiiiiEEENS1_10collective13CollectiveMmaINS1_34MainloopSm90TmaGmmaWarpSpecializedILi3ENS5_IJNS4_1CILi2EEENSA_ILi1EEESC_EEENS1_32KernelTmaWarpSpecializedPingpongEEENS5_IJNSA_ILi64EEESG_NSA_ILi128EEEEEENS_6half_tENS5_IJlSC_lEEESJ_SK_NS4_8TiledMMAINS4_8MMA_AtomIJNS4_4SM904GMMA25MMA_64x64x16_F32F16F16_SSILNSO_5MajorE0ELSQ_0ELNSO_7ScaleInE1ELSR_1EEEEEENS4_6LayoutINS5_IJSC_SC_SC_EEENS5_IJNSA_ILi0EEESW_SW_EEEEENS5_IJNS4_10UnderscoreESZ_SZ_EEEEENS4_13SM90_TMA_LOADENS4_14ComposedLayoutINS4_7SwizzleILi3ELi4ELi3EEENS4_18smem_ptr_flag_bitsILi16EEENSU_INS5_IJNSA_ILi8EEESG_EEENS5_IJSG_SC_EEEEEEEvNS4_8identityENS4_23SM90_TMA_LOAD_MULTICASTES1C_vS1D_EENS_8epilogue10collective6detail29Sm90TmaWarpSpecializedAdapterINS1H_15DefaultEpilogueISJ_SK_SK_NS1G_6thread17LinearCombinationISJ_Li1EffLNS1L_9ScaleType4KindE0ELNS_15FloatRoundStyleE2ESJ_EENS1_15EpilogueDefaultEEEEEvvEEEEvNT_6ParamsE --------------------------
	.section	.nv.shared._ZN7cutlass13device_kernelINS_4gemm6kernel13GemmUniversalIN4cute5tupleIJiiiiEEENS1_10collective13CollectiveMmaINS1_34MainloopSm90TmaGmmaWarpSpecializedILi3ENS5_IJNS4_1CILi2EEENSA_ILi1EEESC_EEENS1_32KernelTmaWarpSpecializedPingpongEEENS5_IJNSA_ILi64EEESG_NSA_ILi128EEEEEENS_6half_tENS5_IJlSC_lEEESJ_SK_NS4_8TiledMMAINS4_8MMA_AtomIJNS4_4SM904GMMA25MMA_64x64x16_F32F16F16_SSILNSO_5MajorE0ELSQ_0ELNSO_7ScaleInE1ELSR_1EEEEEENS4_6LayoutINS5_IJSC_SC_SC_EEENS5_IJNSA_ILi0EEESW_SW_EEEEENS5_IJNS4_10UnderscoreESZ_SZ_EEEEENS4_13SM90_TMA_LOADENS4_14ComposedLayoutINS4_7SwizzleILi3ELi4ELi3EEENS4_18smem_ptr_flag_bitsILi16EEENSU_INS5_IJNSA_ILi8EEESG_EEENS5_IJSG_SC_EEEEEEEvNS4_8identityENS4_23SM90_TMA_LOAD_MULTICASTES1C_vS1D_EENS_8epilogue10collective6detail29Sm90TmaWarpSpecializedAdapterINS1H_15DefaultEpilogueISJ_SK_SK_NS1G_6thread17LinearCombinationISJ_Li1EffLNS1L_9ScaleType4KindE0ELNS_15FloatRoundStyleE2ESJ_EENS1_15EpilogueDefaultEEEEEvvEEEEvNT_6ParamsE,"aw",@nobits
	.sectionflags	@""
	.align	16
	.zero		1024


//--------------------- .nv.shared.reserved.0     --------------------------
	.section	.nv.shared.reserved.0,"aw",@nobits
	.weak		__nv_reservedSMEM_offset_0_alias
	.size		__nv_reservedSMEM_offset_0_alias, 0, 0
	.other		__nv_reservedSMEM_offset_0_alias,@"STO_CUDA_RESERVED_SHARED STV_DEFAULT"
__nv_reservedSMEM_offset_0_alias:
	.zero		0


//--------------------- .nv.global                --------------------------
	.section	.nv.global,"aw",@nobits
.nv.global:
	.type		_ZN39_INTERNAL_9ac86e4d_4_k_cu_71f6dd98_36554cute1_E,@object
	.size		_ZN39_INTERNAL_9ac86e4d_4_k_cu_71f6dd98_36554cute1_E,(_ZN39_INTERNAL_9ac86e4d_4_k_cu_71f6dd98_36554cuda3std3__45__cpo6cbeginE - _ZN39_INTERNAL_9ac86e4d_4_k_cu_71f6dd98_36554cute1_E)
_ZN39_INTERNAL_9ac86e4d_4_k_cu_71f6dd98_36554cute1_E:
	.zero		1
	.type		_ZN39_INTERNAL_9ac86e4d_4_k_cu_71f6dd98_36554cuda3std3__45__cpo6cbeginE,@object
	.size		_ZN39_INTERNAL_9ac86e4d_4_k_cu_71f6dd98_36554cuda3std3__45__cpo6cbeginE,(_ZN39_INTERNAL_9ac86e4d_4_k_cu_71f6dd98_36554cuda3std3__48in_placeE - _ZN39_INTERNAL_9ac86e4d_4_k_cu_71f6dd98_36554cuda3std3__45__cpo6cbeginE)
_ZN39_INTERNAL_9ac86e4d_4_k_cu_71f6dd98_36554cuda3std3__45__cpo6cbeginE:
	.zero		1
	.type		_ZN39_INTERNAL_9ac86e4d_4_k_cu_71f6dd98_36554cuda3std3__48in_placeE,@object
	.size		_ZN39_INTERNAL_9ac86e4d_4_k_cu_71f6dd98_36554cuda3std3__48in_placeE,(_ZN39_INTERNAL_9ac86e4d_4_k_cu_71f6dd98_36554cuda3std6ranges3__45__cpo9iter_moveE - _ZN39_INTERNAL_9ac86e4d_4_k_cu_71f6dd98_36554cuda3std3__48in_placeE)
_ZN39_INTERNAL_9ac86e4d_4_k_cu_71f6dd98_36554cuda3std3__48in_placeE:
	.zero		1
	.type		_ZN39_INTERNAL_9ac86e4d_4_k_cu_71f6dd98_36554cuda3std6ranges3__45__cpo9iter_moveE,@object
	.size		_ZN39_INTERNAL_9ac86e4d_4_k_cu_71f6dd98_36554cuda3std6ranges3__45__cpo9iter_moveE,(_ZN39_INTERNAL_9ac86e4d_4_k_cu_71f6dd98_36554cuda3std3__45__cpo5beginE - _ZN39_INTERNAL_9ac86e4d_4_k_cu_71f6dd98_36554cuda3std6ranges3__45__cpo9iter_moveE)
_ZN39_INTERNAL_9ac86e4d_4_k_cu_71f6dd98_36554cuda3std6ranges3__45__cpo9iter_moveE:
	.zero		1
	.type		_ZN39_INTERNAL_9ac86e4d_4_k_cu_71f6dd98_36554cuda3std3__45__cpo5beginE,@object
	.size		_ZN39_INTERNAL_9ac86e4d_4_k_cu_71f6dd98_36554cuda3std3__45__cpo5beginE,(_ZN39_INTERNAL_9ac86e4d_4_k_cu_71f6dd98_36554cuda3std3__441_GLOBAL__N__9ac86e4d_4_k_cu_71f6dd98_36556ignoreE - _ZN39_INTERNAL_9ac86e4d_4_k_cu_71f6dd98_36554cuda3std3__45__cpo5beginE)
_ZN39_INTERNAL_9ac86e4d_4_k_cu_71f6dd98_36554cuda3std3__45__cpo5beginE:
	.zero		1
	.type		_ZN39_INTERNAL_9ac86e4d_4_k_cu_71f6dd98_36554cuda3std3__441_GLOBAL__N__9ac86e4d_4_k_cu_71f6dd98_36556ignoreE,@object
	.size		_ZN39_INTERNAL_9ac86e4d_4_k_cu_71f6dd98_36554cuda3std3__441_GLOBAL__N__9ac86e4d_4_k_cu_71f6dd98_36556ignoreE,(_ZN39_INTERNAL_9ac86e4d_4_k_cu_71f6dd98_36554cute7productE - _ZN39_INTERNAL_9ac86e4d_4_k_cu_71f6dd98_36554cuda3std3__441_GLOBAL__N__9ac86e4d_4_k_cu_71f6dd98_36556ignoreE)
_ZN39_INTERNAL_9ac86e4d_4_k_cu_71f6dd98_36554cuda3std3__441_GLOBAL__N__9ac86e4d_4_k_cu_71f6dd98_36556ignoreE:
	.zero		1
	.type		_ZN39_INTERNAL_9ac86e4d_4_k_cu_71f6dd98_36554cute7productE,@object
	.size		_ZN39_INTERNAL_9ac86e4d_4_k_cu_71f6dd98_36554cute7productE,(_ZN39_INTERNAL_9ac86e4d_4_k_cu_71f6dd98_36554cuda3std3__45__cpo3endE - _ZN39_INTERNAL_9ac86e4d_4_k_cu_71f6dd98_36554cute7productE)
_ZN39_INTERNAL_9ac86e4d_4_k_cu_71f6dd98_36554cute7productE:
	.zero		1
	.type		_ZN39_INTERNAL_9ac86e4d_4_k_cu_71f6dd98_36554cuda3std3__45__cpo3endE,@object
	.size		_ZN39_INTERNAL_9ac86e4d_4_k_cu_71f6dd98_36554cuda3std3__45__cpo3endE,(_ZN39_INTERNAL_9ac86e4d_4_k_cu_71f6dd98_36554cuda3std3__419piecewise_constructE - _ZN39_INTERNAL_9ac86e4d_4_k_cu_71f6dd98_36554cuda3std3__45__cpo3endE)
_ZN39_INTERNAL_9ac86e4d_4_k_cu_71f6dd98_36554cuda3std3__45__cpo3endE:
	.zero		1
	.type		_ZN39_INTERNAL_9ac86e4d_4_k_cu_71f6dd98_36554cuda3std3__419piecewise_constructE,@object
	.size		_ZN39_INTERNAL_9ac86e4d_4_k_cu_71f6dd98_36554cuda3std3__419piecewise_constructE,(_ZN39_INTERNAL_9ac86e4d_4_k_cu_71f6dd98_36554cuda3std3__45__cpo4cendE - _ZN39_INTERNAL_9ac86e4d_4_k_cu_71f6dd98_36554cuda3std3__419piecewise_constructE)
_ZN39_INTERNAL_9ac86e4d_4_k_cu_71f6dd98_36554cuda3std3__419piecewise_constructE:
	.zero		1
	.type		_ZN39_INTERNAL_9ac86e4d_4_k_cu_71f6dd98_36554cuda3std3__45__cpo4cendE,@object
	.size		_ZN39_INTERNAL_9ac86e4d_4_k_cu_71f6dd98_36554cuda3std3__45__cpo4cendE,(_ZN39_INTERNAL_9ac86e4d_4_k_cu_71f6dd98_36554cuda3std6ranges3__45__cpo4swapE - _ZN39_INTERNAL_9ac86e4d_4_k_cu_71f6dd98_36554cuda3std3__45__cpo4cendE)
_ZN39_INTERNAL_9ac86e4d_4_k_cu_71f6dd98_36554cuda3std3__45__cpo4cendE:
	.zero		1
	.type		_ZN39_INTERNAL_9ac86e4d_4_k_cu_71f6dd98_36554cuda3std6ranges3__45__cpo4swapE,@object
	.size		_ZN39_INTERNAL_9ac86e4d_4_k_cu_71f6dd98_36554cuda3std6ranges3__45__cpo4swapE,(.L_8 - _ZN39_INTERNAL_9ac86e4d_4_k_cu_71f6dd98_36554cuda3std6ranges3__45__cpo4swapE)
_ZN39_INTERNAL_9ac86e4d_4_k_cu_71f6dd98_36554cuda3std6ranges3__45__cpo4swapE:
	.zero		1
.L_8:


//--------------------- .nv.constant0._ZN7cutlass13device_kernelINS_4gemm6kernel13GemmUniversalIN4cute5tupleIJiiiiEEENS1_10collective13CollectiveMmaINS1_34MainloopSm90TmaGmmaWarpSpecializedILi3ENS5_IJNS4_1CILi2EEENSA_ILi1EEESC_EEENS1_32KernelTmaWarpSpecializedPingpongEEENS5_IJNSA_ILi64EEESG_NSA_ILi128EEEEEENS_6half_tENS5_IJlSC_lEEESJ_SK_NS4_8TiledMMAINS4_8MMA_AtomIJNS4_4SM904GMMA25MMA_64x64x16_F32F16F16_SSILNSO_5MajorE0ELSQ_0ELNSO_7ScaleInE1ELSR_1EEEEEENS4_6LayoutINS5_IJSC_SC_SC_EEENS5_IJNSA_ILi0EEESW_SW_EEEEENS5_IJNS4_10UnderscoreESZ_SZ_EEEEENS4_13SM90_TMA_LOADENS4_14ComposedLayoutINS4_7SwizzleILi3ELi4ELi3EEENS4_18smem_ptr_flag_bitsILi16EEENSU_INS5_IJNSA_ILi8EEESG_EEENS5_IJSG_SC_EEEEEEEvNS4_8identityENS4_23SM90_TMA_LOAD_MULTICASTES1C_vS1D_EENS_8epilogue10collective6detail29Sm90TmaWarpSpecializedAdapterINS1H_15DefaultEpilogueISJ_SK_SK_NS1G_6thread17LinearCombinationISJ_Li1EffLNS1L_9ScaleType4KindE0ELNS_15FloatRoundStyleE2ESJ_EENS1_15EpilogueDefaultEEEEEvvEEEEvNT_6ParamsE --------------------------
	.section	.nv.constant0._ZN7cutlass13device_kernelINS_4gemm6kernel13GemmUniversalIN4cute5tupleIJiiiiEEENS1_10collective13CollectiveMmaINS1_34MainloopSm90TmaGmmaWarpSpecializedILi3ENS5_IJNS4_1CILi2EEENSA_ILi1EEESC_EEENS1_32KernelTmaWarpSpecializedPingpongEEENS5_IJNSA_ILi64EEESG_NSA_ILi128EEEEEENS_6half_tENS5_IJlSC_lEEESJ_SK_NS4_8TiledMMAINS4_8MMA_AtomIJNS4_4SM904GMMA25MMA_64x64x16_F32F16F16_SSILNSO_5MajorE0ELSQ_0ELNSO_7ScaleInE1ELSR_1EEEEEENS4_6LayoutINS5_IJSC_SC_SC_EEENS5_IJNSA_ILi0EEESW_SW_EEEEENS5_IJNS4_10UnderscoreESZ_SZ_EEEEENS4_13SM90_TMA_LOADENS4_14ComposedLayoutINS4_7SwizzleILi3ELi4ELi3EEENS4_18smem_ptr_flag_bitsILi16EEENSU_INS5_IJNSA_ILi8EEESG_EEENS5_IJSG_SC_EEEEEEEvNS4_8identityENS4_23SM90_TMA_LOAD_MULTICASTES1C_vS1D_EENS_8epilogue10collective6detail29Sm90TmaWarpSpecializedAdapterINS1H_15DefaultEpilogueISJ_SK_SK_NS1G_6thread17LinearCombinationISJ_Li1EffLNS1L_9ScaleType4KindE0ELNS_15FloatRoundStyleE2ESJ_EENS1_15EpilogueDefaultEEEEEvvEEEEvNT_6ParamsE,"a",@progbits
	.sectionflags	@""
	.align	4
.nv.constant0._ZN7cutlass13device_kernelINS_4gemm6kernel13GemmUniversalIN4cute5tupleIJiiiiEEENS1_10collective13CollectiveMmaINS1_34MainloopSm90TmaGmmaWarpSpecializedILi3ENS5_IJNS4_1CILi2EEENSA_ILi1EEESC_EEENS1_32KernelTmaWarpSpecializedPingpongEEENS5_IJNSA_ILi64EEESG_NSA_ILi128EEEEEENS_6half_tENS5_IJlSC_lEEESJ_SK_NS4_8TiledMMAINS4_8MMA_AtomIJNS4_4SM904GMMA25MMA_64x64x16_F32F16F16_SSILNSO_5MajorE0ELSQ_0ELNSO_7ScaleInE1ELSR_1EEEEEENS4_6LayoutINS5_IJSC_SC_SC_EEENS5_IJNSA_ILi0EEESW_SW_EEEEENS5_IJNS4_10UnderscoreESZ_SZ_EEEEENS4_13SM90_TMA_LOADENS4_14ComposedLayoutINS4_7SwizzleILi3ELi4ELi3EEENS4_18smem_ptr_flag_bitsILi16EEENSU_INS5_IJNSA_ILi8EEESG_EEENS5_IJSG_SC_EEEEEEEvNS4_8identityENS4_23SM90_TMA_LOAD_MULTICASTES1C_vS1D_EENS_8epilogue10collective6detail29Sm90TmaWarpSpecializedAdapterINS1H_15DefaultEpilogueISJ_SK_SK_NS1G_6thread17LinearCombinationISJ_Li1EffLNS1L_9ScaleType4KindE0ELNS_15FloatRoundStyleE2ESJ_EENS1_15EpilogueDefaultEEEEEvvEEEEvNT_6ParamsE:
	.zero		1664


//--------------------- SYMBOLS --------------------------

	.type		.nv.reservedSmem.offset0,@object
	.size		.nv.reservedSmem.offset0,0x4
	.type		__assertfail,@function
